//
// Generated by NVIDIA NVVM Compiler
//
// Compiler Build ID: CL-36424714
// Cuda compilation tools, release 13.0, V13.0.88
// Based on NVVM 20.0.0
//

.version 9.0
.target sm_100
.address_size 64

	// .globl	_Z5curviPdS_S_S_S_S_S_S_S_S_S_S_ddi

.visible .entry _Z5curviPdS_S_S_S_S_S_S_S_S_S_S_ddi(
	.param .u64 .ptr .align 1 _Z5curviPdS_S_S_S_S_S_S_S_S_S_S_ddi_param_0,
	.param .u64 .ptr .align 1 _Z5curviPdS_S_S_S_S_S_S_S_S_S_S_ddi_param_1,
	.param .u64 .ptr .align 1 _Z5curviPdS_S_S_S_S_S_S_S_S_S_S_ddi_param_2,
	.param .u64 .ptr .align 1 _Z5curviPdS_S_S_S_S_S_S_S_S_S_S_ddi_param_3,
	.param .u64 .ptr .align 1 _Z5curviPdS_S_S_S_S_S_S_S_S_S_S_ddi_param_4,
	.param .u64 .ptr .align 1 _Z5curviPdS_S_S_S_S_S_S_S_S_S_S_ddi_param_5,
	.param .u64 .ptr .align 1 _Z5curviPdS_S_S_S_S_S_S_S_S_S_S_ddi_param_6,
	.param .u64 .ptr .align 1 _Z5curviPdS_S_S_S_S_S_S_S_S_S_S_ddi_param_7,
	.param .u64 .ptr .align 1 _Z5curviPdS_S_S_S_S_S_S_S_S_S_S_ddi_param_8,
	.param .u64 .ptr .align 1 _Z5curviPdS_S_S_S_S_S_S_S_S_S_S_ddi_param_9,
	.param .u64 .ptr .align 1 _Z5curviPdS_S_S_S_S_S_S_S_S_S_S_ddi_param_10,
	.param .u64 .ptr .align 1 _Z5curviPdS_S_S_S_S_S_S_S_S_S_S_ddi_param_11,
	.param .f64 _Z5curviPdS_S_S_S_S_S_S_S_S_S_S_ddi_param_12,
	.param .f64 _Z5curviPdS_S_S_S_S_S_S_S_S_S_S_ddi_param_13,
	.param .u32 _Z5curviPdS_S_S_S_S_S_S_S_S_S_S_ddi_param_14
)
{
	.reg .pred 	%p<7>;
	.reg .b32 	%r<17>;
	.reg .b64 	%rd<79>;
	.reg .b64 	%fd<708>;

	ld.param.u64 	%rd17, [_Z5curviPdS_S_S_S_S_S_S_S_S_S_S_ddi_param_0];
	ld.param.u64 	%rd18, [_Z5curviPdS_S_S_S_S_S_S_S_S_S_S_ddi_param_1];
	ld.param.u64 	%rd19, [_Z5curviPdS_S_S_S_S_S_S_S_S_S_S_ddi_param_2];
	ld.param.u64 	%rd20, [_Z5curviPdS_S_S_S_S_S_S_S_S_S_S_ddi_param_3];
	ld.param.u64 	%rd21, [_Z5curviPdS_S_S_S_S_S_S_S_S_S_S_ddi_param_4];
	ld.param.u64 	%rd22, [_Z5curviPdS_S_S_S_S_S_S_S_S_S_S_ddi_param_5];
	ld.param.u64 	%rd23, [_Z5curviPdS_S_S_S_S_S_S_S_S_S_S_ddi_param_6];
	ld.param.u64 	%rd24, [_Z5curviPdS_S_S_S_S_S_S_S_S_S_S_ddi_param_7];
	ld.param.u64 	%rd25, [_Z5curviPdS_S_S_S_S_S_S_S_S_S_S_ddi_param_8];
	ld.param.u64 	%rd26, [_Z5curviPdS_S_S_S_S_S_S_S_S_S_S_ddi_param_9];
	ld.param.u64 	%rd27, [_Z5curviPdS_S_S_S_S_S_S_S_S_S_S_ddi_param_10];
	ld.param.u64 	%rd28, [_Z5curviPdS_S_S_S_S_S_S_S_S_S_S_ddi_param_11];
	ld.param.u32 	%r6, [_Z5curviPdS_S_S_S_S_S_S_S_S_S_S_ddi_param_14];
	mov.u32 	%r7, %ntid.x;
	mov.u32 	%r8, %ctaid.x;
	mov.u32 	%r9, %tid.x;
	mad.lo.s32 	%r1, %r8, %r7, %r9;
	mov.u32 	%r10, %ntid.y;
	mov.u32 	%r11, %ctaid.y;
	mov.u32 	%r12, %tid.y;
	mad.lo.s32 	%r2, %r11, %r10, %r12;
	min.u32 	%r13, %r2, %r1;
	setp.lt.u32 	%p1, %r13, 2;
	add.s32 	%r14, %r6, -3;
	max.s32 	%r15, %r2, %r1;
	setp.gt.s32 	%p2, %r15, %r14;
	or.pred  	%p3, %p2, %p1;
	setp.lt.s32 	%p4, %r6, 5;
	or.pred  	%p5, %p3, %p4;
	@%p5 bra 	$L__BB0_3;
	cvta.to.global.u64 	%rd29, %rd19;
	cvta.to.global.u64 	%rd30, %rd25;
	cvta.to.global.u64 	%rd31, %rd24;
	cvta.to.global.u64 	%rd32, %rd23;
	cvta.to.global.u64 	%rd33, %rd21;
	cvta.to.global.u64 	%rd34, %rd18;
	cvta.to.global.u64 	%rd35, %rd17;
	cvta.to.global.u64 	%rd36, %rd22;
	cvta.to.global.u64 	%rd37, %rd28;
	cvta.to.global.u64 	%rd38, %rd26;
	cvta.to.global.u64 	%rd39, %rd20;
	mul.wide.u32 	%rd77, %r2, 2432;
	add.s64 	%rd40, %rd36, %rd77;
	add.s64 	%rd41, %rd34, %rd77;
	mul.wide.u32 	%rd42, %r2, 8;
	add.s64 	%rd43, %rd37, %rd42;
	ld.global.nc.f64 	%fd1, [%rd43];
	add.s64 	%rd44, %rd38, %rd77;
	add.s64 	%rd45, %rd39, %rd77;
	add.s64 	%rd46, %rd33, %rd77;
	mul.wide.u32 	%rd47, %r1, 8;
	add.s64 	%rd48, %rd46, %rd47;
	add.s64 	%rd49, %rd40, %rd47;
	add.s64 	%rd50, %rd32, %rd77;
	add.s64 	%rd51, %rd50, %rd47;
	add.s64 	%rd52, %rd31, %rd77;
	add.s64 	%rd53, %rd52, %rd47;
	add.s64 	%rd54, %rd30, %rd77;
	add.s64 	%rd55, %rd54, %rd47;
	add.s64 	%rd56, %rd44, %rd47;
	ld.global.nc.f64 	%fd2, [%rd43+16];
	ld.global.nc.f64 	%fd3, [%rd43+-16];
	ld.global.nc.f64 	%fd4, [%rd43+8];
	ld.global.nc.f64 	%fd5, [%rd43+-8];
	add.s64 	%rd57, %rd41, %rd47;
	ld.global.nc.f64 	%fd707, [%rd57+16];
	ld.global.nc.f64 	%fd706, [%rd57+2218000];
	add.s64 	%rd58, %rd29, %rd77;
	add.s64 	%rd59, %rd58, %rd47;
	ld.global.nc.f64 	%fd705, [%rd59+16];
	ld.global.nc.f64 	%fd704, [%rd59+2218000];
	add.s64 	%rd60, %rd45, %rd47;
	ld.global.nc.f64 	%fd703, [%rd60+16];
	ld.global.nc.f64 	%fd702, [%rd60+2218000];
	ld.global.nc.f64 	%fd701, [%rd57+-16];
	ld.global.nc.f64 	%fd700, [%rd57+2217968];
	ld.global.nc.f64 	%fd699, [%rd59+-16];
	ld.global.nc.f64 	%fd698, [%rd59+2217968];
	ld.global.nc.f64 	%fd697, [%rd60+-16];
	ld.global.nc.f64 	%fd696, [%rd60+2217968];
	ld.global.nc.f64 	%fd695, [%rd57+8];
	ld.global.nc.f64 	%fd694, [%rd57+2217992];
	ld.global.nc.f64 	%fd693, [%rd59+8];
	ld.global.nc.f64 	%fd692, [%rd59+2217992];
	ld.global.nc.f64 	%fd691, [%rd60+8];
	ld.global.nc.f64 	%fd690, [%rd60+2217992];
	ld.global.nc.f64 	%fd689, [%rd57+-8];
	ld.global.nc.f64 	%fd688, [%rd57+2217976];
	ld.global.nc.f64 	%fd687, [%rd59+-8];
	ld.global.nc.f64 	%fd686, [%rd59+2217976];
	ld.global.nc.f64 	%fd685, [%rd60+-8];
	ld.global.nc.f64 	%fd684, [%rd60+2217976];
	ld.global.nc.f64 	%fd683, [%rd48];
	ld.global.nc.f64 	%fd682, [%rd49];
	ld.global.nc.f64 	%fd681, [%rd51];
	ld.global.nc.f64 	%fd680, [%rd53];
	ld.global.nc.f64 	%fd679, [%rd55];
	ld.global.nc.f64 	%fd678, [%rd56];
	ld.global.nc.f64 	%fd677, [%rd48+2217984];
	ld.global.nc.f64 	%fd676, [%rd49+2217984];
	ld.global.nc.f64 	%fd675, [%rd51+2217984];
	ld.global.nc.f64 	%fd674, [%rd53+2217984];
	ld.global.nc.f64 	%fd673, [%rd55+2217984];
	ld.global.nc.f64 	%fd672, [%rd56+2217984];
	ld.global.nc.f64 	%fd671, [%rd59+4864];
	ld.global.nc.f64 	%fd670, [%rd59+2222848];
	ld.global.nc.f64 	%fd669, [%rd59+-4864];
	ld.global.nc.f64 	%fd668, [%rd59+2213120];
	ld.global.nc.f64 	%fd667, [%rd59+2432];
	ld.global.nc.f64 	%fd666, [%rd59+2220416];
	ld.global.nc.f64 	%fd665, [%rd59+-2432];
	ld.global.nc.f64 	%fd664, [%rd59+2215552];
	neg.s32 	%r16, %r6;
	cvta.to.global.u64 	%rd61, %rd27;
	add.s64 	%rd78, %rd61, 32;
	add.s64 	%rd62, %rd47, %rd35;
	add.s64 	%rd2, %rd62, 1478656;
	add.s64 	%rd63, %rd47, 2957312;
	add.s64 	%rd4, %rd38, %rd63;
	add.s64 	%rd5, %rd30, %rd63;
	add.s64 	%rd6, %rd31, %rd63;
	add.s64 	%rd7, %rd32, %rd63;
	add.s64 	%rd8, %rd36, %rd63;
	add.s64 	%rd9, %rd33, %rd63;
	add.s64 	%rd64, %rd47, %rd39;
	add.s64 	%rd10, %rd64, 2957296;
	add.s64 	%rd65, %rd47, %rd29;
	add.s64 	%rd11, %rd65, 1481096;
	add.s64 	%rd66, %rd47, %rd34;
	add.s64 	%rd12, %rd66, 2957328;
$L__BB0_2:
	ld.param.f64 	%fd663, [_Z5curviPdS_S_S_S_S_S_S_S_S_S_S_ddi_param_13];
	ld.param.f64 	%fd662, [_Z5curviPdS_S_S_S_S_S_S_S_S_S_S_ddi_param_12];
	add.s64 	%rd67, %rd2, %rd77;
	ld.global.f64 	%fd140, [%rd67];
	add.s64 	%rd68, %rd9, %rd77;
	ld.global.nc.f64 	%fd141, [%rd68+-1478640];
	add.s64 	%rd69, %rd8, %rd77;
	ld.global.nc.f64 	%fd142, [%rd69+-1478640];
	fma.rn.f64 	%fd143, %fd141, 0d4000000000000000, %fd142;
	add.s64 	%rd70, %rd7, %rd77;
	ld.global.nc.f64 	%fd144, [%rd70+-1478640];
	mul.f64 	%fd145, %fd144, %fd143;
	add.s64 	%rd71, %rd6, %rd77;
	ld.global.nc.f64 	%fd146, [%rd71+-1478640];
	mul.f64 	%fd147, %fd145, %fd146;
	add.s64 	%rd72, %rd12, %rd77;
	ld.global.nc.f64 	%fd94, [%rd72];
	mul.f64 	%fd148, %fd663, %fd94;
	mul.f64 	%fd149, %fd663, %fd707;
	sub.f64 	%fd150, %fd148, %fd149;
	fma.rn.f64 	%fd151, %fd662, %fd706, %fd150;
	ld.global.nc.f64 	%fd707, [%rd72+-2217984];
	mul.f64 	%fd152, %fd662, %fd707;
	sub.f64 	%fd153, %fd151, %fd152;
	ld.global.nc.f64 	%fd154, [%rd78+-16];
	mul.f64 	%fd155, %fd147, %fd154;
	mul.f64 	%fd156, %fd155, %fd153;
	mul.f64 	%fd157, %fd663, %fd156;
	mul.f64 	%fd158, %fd144, %fd141;
	add.s64 	%rd73, %rd5, %rd77;
	ld.global.nc.f64 	%fd159, [%rd73+-1478640];
	mul.f64 	%fd160, %fd158, %fd159;
	add.s64 	%rd74, %rd11, %rd77;
	ld.global.nc.f64 	%fd96, [%rd74+1476232];
	mul.f64 	%fd161, %fd663, %fd96;
	mul.f64 	%fd162, %fd663, %fd705;
	sub.f64 	%fd163, %fd161, %fd162;
	fma.rn.f64 	%fd164, %fd662, %fd704, %fd163;
	ld.global.nc.f64 	%fd705, [%rd74+-741752];
	mul.f64 	%fd165, %fd662, %fd705;
	sub.f64 	%fd166, %fd164, %fd165;
	mul.f64 	%fd167, %fd663, %fd160;
	mul.f64 	%fd168, %fd167, %fd166;
	fma.rn.f64 	%fd169, %fd1, %fd157, %fd168;
	add.s64 	%rd75, %rd4, %rd77;
	ld.global.nc.f64 	%fd170, [%rd75+-1478640];
	mul.f64 	%fd171, %fd158, %fd170;
	add.s64 	%rd76, %rd10, %rd77;
	ld.global.nc.f64 	%fd98, [%rd76+32];
	mul.f64 	%fd172, %fd663, %fd98;
	mul.f64 	%fd173, %fd663, %fd703;
	sub.f64 	%fd174, %fd172, %fd173;
	fma.rn.f64 	%fd175, %fd662, %fd702, %fd174;
	ld.global.nc.f64 	%fd703, [%rd76+-2217952];
	mul.f64 	%fd176, %fd662, %fd703;
	sub.f64 	%fd177, %fd175, %fd176;
	mul.f64 	%fd178, %fd171, %fd177;
	mul.f64 	%fd179, %fd663, %fd178;
	fma.rn.f64 	%fd180, %fd1, %fd179, %fd169;
	ld.global.nc.f64 	%fd181, [%rd68+-1478672];
	ld.global.nc.f64 	%fd182, [%rd69+-1478672];
	fma.rn.f64 	%fd183, %fd181, 0d4000000000000000, %fd182;
	ld.global.nc.f64 	%fd184, [%rd70+-1478672];
	mul.f64 	%fd185, %fd184, %fd183;
	ld.global.nc.f64 	%fd186, [%rd71+-1478672];
	mul.f64 	%fd187, %fd185, %fd186;
	ld.global.nc.f64 	%fd100, [%rd72+-32];
	mul.f64 	%fd188, %fd663, %fd100;
	mul.f64 	%fd189, %fd663, %fd701;
	sub.f64 	%fd190, %fd188, %fd189;
	fma.rn.f64 	%fd191, %fd662, %fd700, %fd190;
	ld.global.nc.f64 	%fd701, [%rd72+-2218016];
	mul.f64 	%fd192, %fd662, %fd701;
	sub.f64 	%fd193, %fd191, %fd192;
	mul.f64 	%fd194, %fd187, %fd154;
	mul.f64 	%fd195, %fd194, %fd193;
	mul.f64 	%fd196, %fd663, %fd195;
	fma.rn.f64 	%fd197, %fd1, %fd196, %fd180;
	mul.f64 	%fd198, %fd184, %fd181;
	ld.global.nc.f64 	%fd199, [%rd73+-1478672];
	mul.f64 	%fd200, %fd198, %fd199;
	ld.global.nc.f64 	%fd102, [%rd74+1476200];
	mul.f64 	%fd201, %fd663, %fd102;
	mul.f64 	%fd202, %fd663, %fd699;
	sub.f64 	%fd203, %fd201, %fd202;
	fma.rn.f64 	%fd204, %fd662, %fd698, %fd203;
	ld.global.nc.f64 	%fd699, [%rd74+-741784];
	mul.f64 	%fd205, %fd662, %fd699;
	sub.f64 	%fd206, %fd204, %fd205;
	mul.f64 	%fd207, %fd663, %fd200;
	fma.rn.f64 	%fd208, %fd207, %fd206, %fd197;
	ld.global.nc.f64 	%fd209, [%rd75+-1478672];
	mul.f64 	%fd210, %fd198, %fd209;
	ld.global.nc.f64 	%fd104, [%rd76];
	mul.f64 	%fd211, %fd663, %fd104;
	mul.f64 	%fd212, %fd663, %fd697;
	sub.f64 	%fd213, %fd211, %fd212;
	fma.rn.f64 	%fd214, %fd662, %fd696, %fd213;
	ld.global.nc.f64 	%fd697, [%rd76+-2217984];
	mul.f64 	%fd215, %fd662, %fd697;
	sub.f64 	%fd216, %fd214, %fd215;
	mul.f64 	%fd217, %fd210, %fd216;
	mul.f64 	%fd218, %fd663, %fd217;
	fma.rn.f64 	%fd219, %fd1, %fd218, %fd208;
	ld.global.nc.f64 	%fd220, [%rd68+-1478648];
	ld.global.nc.f64 	%fd221, [%rd69+-1478648];
	fma.rn.f64 	%fd222, %fd220, 0d4000000000000000, %fd221;
	ld.global.nc.f64 	%fd223, [%rd70+-1478648];
	mul.f64 	%fd224, %fd223, %fd222;
	ld.global.nc.f64 	%fd225, [%rd71+-1478648];
	mul.f64 	%fd226, %fd224, %fd225;
	ld.global.nc.f64 	%fd106, [%rd72+-8];
	mul.f64 	%fd227, %fd663, %fd106;
	mul.f64 	%fd228, %fd663, %fd695;
	sub.f64 	%fd229, %fd227, %fd228;
	fma.rn.f64 	%fd230, %fd662, %fd694, %fd229;
	ld.global.nc.f64 	%fd107, [%rd72+-2217992];
	mul.f64 	%fd231, %fd662, %fd107;
	sub.f64 	%fd232, %fd230, %fd231;
	ld.global.nc.f64 	%fd233, [%rd78];
	mul.f64 	%fd234, %fd226, %fd233;
	mul.f64 	%fd235, %fd234, %fd232;
	mul.f64 	%fd236, %fd662, %fd235;
	fma.rn.f64 	%fd237, %fd1, %fd236, %fd219;
	mul.f64 	%fd238, %fd223, %fd220;
	ld.global.nc.f64 	%fd239, [%rd73+-1478648];
	mul.f64 	%fd240, %fd238, %fd239;
	ld.global.nc.f64 	%fd108, [%rd74+1476224];
	mul.f64 	%fd241, %fd663, %fd108;
	mul.f64 	%fd242, %fd663, %fd693;
	sub.f64 	%fd243, %fd241, %fd242;
	fma.rn.f64 	%fd244, %fd662, %fd692, %fd243;
	ld.global.nc.f64 	%fd109, [%rd74+-741760];
	mul.f64 	%fd245, %fd662, %fd109;
	sub.f64 	%fd246, %fd244, %fd245;
	mul.f64 	%fd247, %fd662, %fd240;
	fma.rn.f64 	%fd248, %fd247, %fd246, %fd237;
	ld.global.nc.f64 	%fd249, [%rd75+-1478648];
	mul.f64 	%fd250, %fd238, %fd249;
	ld.global.nc.f64 	%fd110, [%rd76+24];
	mul.f64 	%fd251, %fd663, %fd110;
	mul.f64 	%fd252, %fd663, %fd691;
	sub.f64 	%fd253, %fd251, %fd252;
	fma.rn.f64 	%fd254, %fd662, %fd690, %fd253;
	ld.global.nc.f64 	%fd111, [%rd76+-2217960];
	mul.f64 	%fd255, %fd662, %fd111;
	sub.f64 	%fd256, %fd254, %fd255;
	mul.f64 	%fd257, %fd250, %fd256;
	mul.f64 	%fd258, %fd662, %fd257;
	fma.rn.f64 	%fd259, %fd1, %fd258, %fd248;
	ld.global.nc.f64 	%fd260, [%rd68+-1478664];
	ld.global.nc.f64 	%fd261, [%rd69+-1478664];
	fma.rn.f64 	%fd262, %fd260, 0d4000000000000000, %fd261;
	ld.global.nc.f64 	%fd263, [%rd70+-1478664];
	mul.f64 	%fd264, %fd263, %fd262;
	ld.global.nc.f64 	%fd265, [%rd71+-1478664];
	mul.f64 	%fd266, %fd264, %fd265;
	ld.global.nc.f64 	%fd112, [%rd72+-24];
	mul.f64 	%fd267, %fd663, %fd112;
	mul.f64 	%fd268, %fd663, %fd689;
	sub.f64 	%fd269, %fd267, %fd268;
	mul.f64 	%fd270, %fd662, %fd688;
	add.f64 	%fd271, %fd269, %fd270;
	ld.global.nc.f64 	%fd113, [%rd72+-2218008];
	mul.f64 	%fd272, %fd662, %fd113;
	sub.f64 	%fd273, %fd271, %fd272;
	ld.global.nc.f64 	%fd274, [%rd78+-32];
	mul.f64 	%fd275, %fd266, %fd274;
	mul.f64 	%fd276, %fd275, %fd273;
	mul.f64 	%fd277, %fd662, %fd276;
	fma.rn.f64 	%fd278, %fd1, %fd277, %fd259;
	mul.f64 	%fd279, %fd263, %fd260;
	ld.global.nc.f64 	%fd280, [%rd73+-1478664];
	mul.f64 	%fd281, %fd279, %fd280;
	ld.global.nc.f64 	%fd114, [%rd74+1476208];
	mul.f64 	%fd282, %fd663, %fd114;
	mul.f64 	%fd283, %fd663, %fd687;
	sub.f64 	%fd284, %fd282, %fd283;
	mul.f64 	%fd285, %fd662, %fd686;
	add.f64 	%fd286, %fd284, %fd285;
	ld.global.nc.f64 	%fd115, [%rd74+-741776];
	mul.f64 	%fd287, %fd662, %fd115;
	sub.f64 	%fd288, %fd286, %fd287;
	mul.f64 	%fd289, %fd662, %fd281;
	fma.rn.f64 	%fd290, %fd289, %fd288, %fd278;
	ld.global.nc.f64 	%fd291, [%rd75+-1478664];
	mul.f64 	%fd292, %fd279, %fd291;
	ld.global.nc.f64 	%fd116, [%rd76+8];
	mul.f64 	%fd293, %fd663, %fd116;
	mul.f64 	%fd294, %fd663, %fd685;
	sub.f64 	%fd295, %fd293, %fd294;
	mul.f64 	%fd296, %fd662, %fd684;
	add.f64 	%fd297, %fd295, %fd296;
	ld.global.nc.f64 	%fd117, [%rd76+-2217976];
	mul.f64 	%fd298, %fd662, %fd117;
	sub.f64 	%fd299, %fd297, %fd298;
	mul.f64 	%fd300, %fd292, %fd299;
	mul.f64 	%fd301, %fd662, %fd300;
	fma.rn.f64 	%fd302, %fd1, %fd301, %fd290;
	add.f64 	%fd303, %fd140, %fd302;
	ld.global.nc.f64 	%fd118, [%rd68];
	ld.global.nc.f64 	%fd119, [%rd69];
	fma.rn.f64 	%fd304, %fd118, 0d4000000000000000, %fd119;
	ld.global.nc.f64 	%fd120, [%rd70];
	mul.f64 	%fd305, %fd120, %fd304;
	ld.global.nc.f64 	%fd121, [%rd71];
	mul.f64 	%fd306, %fd305, %fd121;
	sub.f64 	%fd307, %fd148, %fd188;
	fma.rn.f64 	%fd308, %fd662, %fd106, %fd307;
	mul.f64 	%fd309, %fd662, %fd112;
	sub.f64 	%fd310, %fd308, %fd309;
	mul.f64 	%fd311, %fd306, %fd154;
	mul.f64 	%fd312, %fd120, %fd119;
	ld.global.nc.f64 	%fd122, [%rd73];
	mul.f64 	%fd313, %fd312, %fd122;
	sub.f64 	%fd314, %fd161, %fd201;
	fma.rn.f64 	%fd315, %fd662, %fd108, %fd314;
	mul.f64 	%fd316, %fd662, %fd114;
	sub.f64 	%fd317, %fd315, %fd316;
	mul.f64 	%fd318, %fd313, %fd1;
	mul.f64 	%fd319, %fd318, %fd317;
	fma.rn.f64 	%fd320, %fd311, %fd310, %fd319;
	ld.global.nc.f64 	%fd123, [%rd75];
	mul.f64 	%fd321, %fd312, %fd123;
	sub.f64 	%fd322, %fd172, %fd211;
	fma.rn.f64 	%fd323, %fd662, %fd110, %fd322;
	mul.f64 	%fd324, %fd662, %fd116;
	sub.f64 	%fd325, %fd323, %fd324;
	fma.rn.f64 	%fd326, %fd321, %fd325, %fd320;
	fma.rn.f64 	%fd327, %fd683, 0d4000000000000000, %fd682;
	mul.f64 	%fd328, %fd681, %fd327;
	mul.f64 	%fd329, %fd328, %fd680;
	sub.f64 	%fd330, %fd149, %fd189;
	fma.rn.f64 	%fd331, %fd662, %fd695, %fd330;
	mul.f64 	%fd332, %fd662, %fd689;
	sub.f64 	%fd333, %fd331, %fd332;
	mul.f64 	%fd334, %fd329, %fd154;
	fma.rn.f64 	%fd335, %fd334, %fd333, %fd326;
	mul.f64 	%fd336, %fd681, %fd682;
	mul.f64 	%fd337, %fd336, %fd679;
	sub.f64 	%fd338, %fd162, %fd202;
	fma.rn.f64 	%fd339, %fd662, %fd693, %fd338;
	mul.f64 	%fd340, %fd662, %fd687;
	sub.f64 	%fd341, %fd339, %fd340;
	mul.f64 	%fd342, %fd337, %fd1;
	fma.rn.f64 	%fd343, %fd342, %fd341, %fd335;
	mul.f64 	%fd344, %fd336, %fd678;
	sub.f64 	%fd345, %fd173, %fd212;
	fma.rn.f64 	%fd346, %fd662, %fd691, %fd345;
	mul.f64 	%fd347, %fd662, %fd685;
	sub.f64 	%fd348, %fd346, %fd347;
	fma.rn.f64 	%fd349, %fd344, %fd348, %fd343;
	mul.f64 	%fd350, %fd663, %fd1;
	fma.rn.f64 	%fd351, %fd677, 0d4000000000000000, %fd676;
	mul.f64 	%fd352, %fd675, %fd351;
	mul.f64 	%fd353, %fd352, %fd674;
	mul.f64 	%fd354, %fd663, %fd706;
	mul.f64 	%fd355, %fd663, %fd700;
	sub.f64 	%fd356, %fd354, %fd355;
	fma.rn.f64 	%fd357, %fd662, %fd694, %fd356;
	sub.f64 	%fd358, %fd357, %fd270;
	mul.f64 	%fd359, %fd353, %fd154;
	mul.f64 	%fd360, %fd675, %fd676;
	mul.f64 	%fd361, %fd360, %fd673;
	mul.f64 	%fd362, %fd663, %fd704;
	mul.f64 	%fd363, %fd663, %fd698;
	sub.f64 	%fd364, %fd362, %fd363;
	fma.rn.f64 	%fd365, %fd662, %fd692, %fd364;
	sub.f64 	%fd366, %fd365, %fd285;
	mul.f64 	%fd367, %fd361, %fd1;
	mul.f64 	%fd368, %fd367, %fd366;
	fma.rn.f64 	%fd369, %fd359, %fd358, %fd368;
	mul.f64 	%fd370, %fd360, %fd672;
	mul.f64 	%fd371, %fd663, %fd702;
	mul.f64 	%fd372, %fd663, %fd696;
	sub.f64 	%fd373, %fd371, %fd372;
	fma.rn.f64 	%fd374, %fd662, %fd690, %fd373;
	sub.f64 	%fd375, %fd374, %fd296;
	fma.rn.f64 	%fd376, %fd370, %fd375, %fd369;
	ld.global.nc.f64 	%fd683, [%rd68+-2217984];
	ld.global.nc.f64 	%fd682, [%rd69+-2217984];
	fma.rn.f64 	%fd377, %fd683, 0d4000000000000000, %fd682;
	ld.global.nc.f64 	%fd126, [%rd70+-2217984];
	mul.f64 	%fd378, %fd126, %fd377;
	ld.global.nc.f64 	%fd680, [%rd71+-2217984];
	mul.f64 	%fd379, %fd378, %fd680;
	mul.f64 	%fd380, %fd663, %fd707;
	mul.f64 	%fd381, %fd663, %fd701;
	sub.f64 	%fd382, %fd380, %fd381;
	add.f64 	%fd383, %fd382, %fd231;
	sub.f64 	%fd384, %fd383, %fd272;
	mul.f64 	%fd385, %fd379, %fd154;
	fma.rn.f64 	%fd386, %fd385, %fd384, %fd376;
	mul.f64 	%fd387, %fd126, %fd682;
	ld.global.nc.f64 	%fd679, [%rd73+-2217984];
	mul.f64 	%fd388, %fd387, %fd679;
	mul.f64 	%fd389, %fd663, %fd705;
	mul.f64 	%fd390, %fd663, %fd699;
	sub.f64 	%fd391, %fd389, %fd390;
	add.f64 	%fd392, %fd391, %fd245;
	sub.f64 	%fd393, %fd392, %fd287;
	mul.f64 	%fd394, %fd388, %fd1;
	fma.rn.f64 	%fd395, %fd394, %fd393, %fd386;
	ld.global.nc.f64 	%fd678, [%rd75+-2217984];
	mul.f64 	%fd396, %fd387, %fd678;
	mul.f64 	%fd397, %fd663, %fd703;
	mul.f64 	%fd398, %fd663, %fd697;
	sub.f64 	%fd399, %fd397, %fd398;
	add.f64 	%fd400, %fd399, %fd255;
	sub.f64 	%fd401, %fd400, %fd298;
	fma.rn.f64 	%fd402, %fd396, %fd401, %fd395;
	mul.f64 	%fd403, %fd662, %fd1;
	mul.f64 	%fd404, %fd403, %fd402;
	fma.rn.f64 	%fd405, %fd350, %fd349, %fd404;
	add.f64 	%fd406, %fd303, %fd405;
	ld.global.nc.f64 	%fd407, [%rd72+-1473792];
	mul.f64 	%fd408, %fd663, %fd407;
	ld.global.nc.f64 	%fd409, [%rd72+-1483520];
	mul.f64 	%fd410, %fd663, %fd409;
	sub.f64 	%fd411, %fd408, %fd410;
	ld.global.nc.f64 	%fd412, [%rd72+-1476224];
	fma.rn.f64 	%fd413, %fd662, %fd412, %fd411;
	ld.global.nc.f64 	%fd414, [%rd72+-1481088];
	mul.f64 	%fd415, %fd662, %fd414;
	sub.f64 	%fd416, %fd413, %fd415;
	mul.f64 	%fd417, %fd160, %fd2;
	mul.f64 	%fd418, %fd417, %fd416;
	mul.f64 	%fd419, %fd663, %fd418;
	mul.f64 	%fd420, %fd144, %fd142;
	mul.f64 	%fd421, %fd420, %fd146;
	ld.global.nc.f64 	%fd422, [%rd74+2440];
	mul.f64 	%fd423, %fd663, %fd422;
	ld.global.nc.f64 	%fd424, [%rd74+-7288];
	mul.f64 	%fd425, %fd663, %fd424;
	sub.f64 	%fd426, %fd423, %fd425;
	ld.global.nc.f64 	%fd427, [%rd74+8];
	fma.rn.f64 	%fd428, %fd662, %fd427, %fd426;
	ld.global.nc.f64 	%fd429, [%rd74+-4856];
	mul.f64 	%fd430, %fd662, %fd429;
	sub.f64 	%fd431, %fd428, %fd430;
	mul.f64 	%fd432, %fd663, %fd421;
	mul.f64 	%fd433, %fd432, %fd431;
	fma.rn.f64 	%fd434, %fd154, %fd419, %fd433;
	ld.global.nc.f64 	%fd435, [%rd72+-1473824];
	mul.f64 	%fd436, %fd663, %fd435;
	ld.global.nc.f64 	%fd437, [%rd72+-1483552];
	mul.f64 	%fd438, %fd663, %fd437;
	sub.f64 	%fd439, %fd436, %fd438;
	ld.global.nc.f64 	%fd440, [%rd72+-1476256];
	fma.rn.f64 	%fd441, %fd662, %fd440, %fd439;
	ld.global.nc.f64 	%fd442, [%rd72+-1481120];
	mul.f64 	%fd443, %fd662, %fd442;
	sub.f64 	%fd444, %fd441, %fd443;
	mul.f64 	%fd445, %fd200, %fd1;
	mul.f64 	%fd446, %fd445, %fd444;
	mul.f64 	%fd447, %fd663, %fd446;
	fma.rn.f64 	%fd448, %fd154, %fd447, %fd434;
	mul.f64 	%fd449, %fd184, %fd182;
	mul.f64 	%fd450, %fd449, %fd186;
	ld.global.nc.f64 	%fd451, [%rd74+2408];
	mul.f64 	%fd452, %fd663, %fd451;
	ld.global.nc.f64 	%fd453, [%rd74+-7320];
	mul.f64 	%fd454, %fd663, %fd453;
	sub.f64 	%fd455, %fd452, %fd454;
	ld.global.nc.f64 	%fd456, [%rd74+-24];
	fma.rn.f64 	%fd457, %fd662, %fd456, %fd455;
	ld.global.nc.f64 	%fd458, [%rd74+-4888];
	mul.f64 	%fd459, %fd662, %fd458;
	sub.f64 	%fd460, %fd457, %fd459;
	mul.f64 	%fd461, %fd663, %fd450;
	fma.rn.f64 	%fd462, %fd461, %fd460, %fd448;
	ld.global.nc.f64 	%fd463, [%rd72+-1473800];
	mul.f64 	%fd464, %fd663, %fd463;
	ld.global.nc.f64 	%fd465, [%rd72+-1483528];
	mul.f64 	%fd466, %fd663, %fd465;
	sub.f64 	%fd467, %fd464, %fd466;
	ld.global.nc.f64 	%fd468, [%rd72+-1476232];
	fma.rn.f64 	%fd469, %fd662, %fd468, %fd467;
	ld.global.nc.f64 	%fd470, [%rd72+-1481096];
	mul.f64 	%fd471, %fd662, %fd470;
	sub.f64 	%fd472, %fd469, %fd471;
	mul.f64 	%fd473, %fd240, %fd3;
	mul.f64 	%fd474, %fd473, %fd472;
	mul.f64 	%fd475, %fd662, %fd474;
	fma.rn.f64 	%fd476, %fd154, %fd475, %fd462;
	mul.f64 	%fd477, %fd223, %fd221;
	mul.f64 	%fd478, %fd477, %fd225;
	ld.global.nc.f64 	%fd479, [%rd74+2432];
	mul.f64 	%fd480, %fd663, %fd479;
	ld.global.nc.f64 	%fd481, [%rd74+-7296];
	mul.f64 	%fd482, %fd663, %fd481;
	sub.f64 	%fd483, %fd480, %fd482;
	ld.global.nc.f64 	%fd484, [%rd74];
	fma.rn.f64 	%fd485, %fd662, %fd484, %fd483;
	ld.global.nc.f64 	%fd486, [%rd74+-4864];
	mul.f64 	%fd487, %fd662, %fd486;
	sub.f64 	%fd488, %fd485, %fd487;
	mul.f64 	%fd489, %fd662, %fd478;
	fma.rn.f64 	%fd490, %fd489, %fd488, %fd476;
	ld.global.nc.f64 	%fd491, [%rd72+-1473816];
	mul.f64 	%fd492, %fd663, %fd491;
	ld.global.nc.f64 	%fd493, [%rd72+-1483544];
	mul.f64 	%fd494, %fd663, %fd493;
	sub.f64 	%fd495, %fd492, %fd494;
	ld.global.nc.f64 	%fd496, [%rd72+-1476248];
	fma.rn.f64 	%fd497, %fd662, %fd496, %fd495;
	ld.global.nc.f64 	%fd498, [%rd72+-1481112];
	mul.f64 	%fd499, %fd662, %fd498;
	sub.f64 	%fd500, %fd497, %fd499;
	mul.f64 	%fd501, %fd281, %fd1;
	mul.f64 	%fd502, %fd501, %fd500;
	mul.f64 	%fd503, %fd662, %fd502;
	fma.rn.f64 	%fd504, %fd154, %fd503, %fd490;
	mul.f64 	%fd505, %fd263, %fd261;
	mul.f64 	%fd506, %fd505, %fd265;
	ld.global.nc.f64 	%fd507, [%rd74+2416];
	mul.f64 	%fd508, %fd663, %fd507;
	ld.global.nc.f64 	%fd509, [%rd74+-7312];
	mul.f64 	%fd510, %fd663, %fd509;
	sub.f64 	%fd511, %fd508, %fd510;
	ld.global.nc.f64 	%fd512, [%rd74+-16];
	fma.rn.f64 	%fd513, %fd662, %fd512, %fd511;
	ld.global.nc.f64 	%fd514, [%rd74+-4880];
	mul.f64 	%fd515, %fd662, %fd514;
	sub.f64 	%fd516, %fd513, %fd515;
	mul.f64 	%fd517, %fd662, %fd506;
	fma.rn.f64 	%fd518, %fd517, %fd516, %fd504;
	add.f64 	%fd519, %fd406, %fd518;
	ld.global.nc.f64 	%fd520, [%rd68+-1473792];
	ld.global.nc.f64 	%fd521, [%rd73+-1473792];
	mul.f64 	%fd522, %fd520, %fd521;
	ld.global.nc.f64 	%fd523, [%rd70+-1473792];
	mul.f64 	%fd524, %fd522, %fd523;
	sub.f64 	%fd525, %fd407, %fd435;
	sub.f64 	%fd526, %fd463, %fd491;
	mul.f64 	%fd527, %fd662, %fd526;
	fma.rn.f64 	%fd528, %fd663, %fd525, %fd527;
	mul.f64 	%fd529, %fd524, %fd528;
	mul.f64 	%fd530, %fd4, %fd529;
	ld.global.nc.f64 	%fd531, [%rd71+-1473792];
	mul.f64 	%fd532, %fd520, %fd531;
	mul.f64 	%fd533, %fd532, %fd523;
	sub.f64 	%fd534, %fd422, %fd451;
	sub.f64 	%fd535, %fd479, %fd507;
	mul.f64 	%fd536, %fd662, %fd535;
	fma.rn.f64 	%fd537, %fd663, %fd534, %fd536;
	mul.f64 	%fd538, %fd533, %fd537;
	fma.rn.f64 	%fd539, %fd154, %fd530, %fd538;
	ld.global.nc.f64 	%fd540, [%rd68+-1483520];
	ld.global.nc.f64 	%fd541, [%rd73+-1483520];
	mul.f64 	%fd542, %fd540, %fd541;
	ld.global.nc.f64 	%fd543, [%rd70+-1483520];
	mul.f64 	%fd544, %fd542, %fd543;
	sub.f64 	%fd545, %fd409, %fd437;
	sub.f64 	%fd546, %fd465, %fd493;
	mul.f64 	%fd547, %fd662, %fd546;
	fma.rn.f64 	%fd548, %fd663, %fd545, %fd547;
	mul.f64 	%fd549, %fd544, %fd548;
	mul.f64 	%fd550, %fd1, %fd549;
	ld.global.nc.f64 	%fd551, [%rd71+-1483520];
	mul.f64 	%fd552, %fd540, %fd551;
	mul.f64 	%fd553, %fd552, %fd543;
	sub.f64 	%fd554, %fd424, %fd453;
	sub.f64 	%fd555, %fd481, %fd509;
	mul.f64 	%fd556, %fd662, %fd555;
	fma.rn.f64 	%fd557, %fd663, %fd554, %fd556;
	mul.f64 	%fd558, %fd553, %fd557;
	fma.rn.f64 	%fd559, %fd154, %fd550, %fd558;
	add.f64 	%fd560, %fd539, %fd559;
	ld.global.nc.f64 	%fd561, [%rd68+-1476224];
	ld.global.nc.f64 	%fd562, [%rd73+-1476224];
	mul.f64 	%fd563, %fd561, %fd562;
	ld.global.nc.f64 	%fd564, [%rd70+-1476224];
	mul.f64 	%fd565, %fd563, %fd564;
	sub.f64 	%fd566, %fd412, %fd440;
	sub.f64 	%fd567, %fd468, %fd496;
	mul.f64 	%fd568, %fd662, %fd567;
	fma.rn.f64 	%fd569, %fd663, %fd566, %fd568;
	mul.f64 	%fd570, %fd565, %fd569;
	mul.f64 	%fd571, %fd5, %fd570;
	ld.global.nc.f64 	%fd572, [%rd71+-1476224];
	mul.f64 	%fd573, %fd561, %fd572;
	mul.f64 	%fd574, %fd573, %fd564;
	sub.f64 	%fd575, %fd427, %fd456;
	sub.f64 	%fd576, %fd484, %fd512;
	mul.f64 	%fd577, %fd662, %fd576;
	fma.rn.f64 	%fd578, %fd663, %fd575, %fd577;
	mul.f64 	%fd579, %fd574, %fd578;
	fma.rn.f64 	%fd580, %fd154, %fd571, %fd579;
	ld.global.nc.f64 	%fd581, [%rd68+-1481088];
	ld.global.nc.f64 	%fd582, [%rd73+-1481088];
	mul.f64 	%fd583, %fd581, %fd582;
	ld.global.nc.f64 	%fd584, [%rd70+-1481088];
	mul.f64 	%fd585, %fd583, %fd584;
	sub.f64 	%fd586, %fd414, %fd442;
	sub.f64 	%fd587, %fd470, %fd498;
	mul.f64 	%fd588, %fd662, %fd587;
	fma.rn.f64 	%fd589, %fd663, %fd586, %fd588;
	mul.f64 	%fd590, %fd585, %fd589;
	mul.f64 	%fd591, %fd1, %fd590;
	ld.global.nc.f64 	%fd592, [%rd71+-1481088];
	mul.f64 	%fd593, %fd581, %fd592;
	mul.f64 	%fd594, %fd593, %fd584;
	sub.f64 	%fd595, %fd429, %fd458;
	sub.f64 	%fd596, %fd486, %fd514;
	mul.f64 	%fd597, %fd662, %fd596;
	fma.rn.f64 	%fd598, %fd663, %fd595, %fd597;
	mul.f64 	%fd599, %fd594, %fd598;
	fma.rn.f64 	%fd600, %fd154, %fd591, %fd599;
	add.f64 	%fd601, %fd580, %fd600;
	mul.f64 	%fd602, %fd662, %fd601;
	fma.rn.f64 	%fd603, %fd663, %fd560, %fd602;
	add.f64 	%fd604, %fd519, %fd603;
	mul.f64 	%fd605, %fd520, %fd523;
	mul.f64 	%fd606, %fd523, %fd605;
	ld.global.nc.f64 	%fd130, [%rd74+1481080];
	sub.f64 	%fd607, %fd130, %fd671;
	ld.global.nc.f64 	%fd131, [%rd74+-736904];
	sub.f64 	%fd608, %fd670, %fd131;
	mul.f64 	%fd609, %fd662, %fd608;
	fma.rn.f64 	%fd610, %fd663, %fd607, %fd609;
	mul.f64 	%fd611, %fd540, %fd543;
	mul.f64 	%fd612, %fd543, %fd611;
	ld.global.nc.f64 	%fd132, [%rd74+1471352];
	sub.f64 	%fd613, %fd132, %fd669;
	ld.global.nc.f64 	%fd133, [%rd74+-746632];
	sub.f64 	%fd614, %fd668, %fd133;
	mul.f64 	%fd615, %fd662, %fd614;
	fma.rn.f64 	%fd616, %fd663, %fd613, %fd615;
	mul.f64 	%fd617, %fd612, %fd616;
	fma.rn.f64 	%fd618, %fd606, %fd610, %fd617;
	mul.f64 	%fd619, %fd561, %fd564;
	mul.f64 	%fd620, %fd564, %fd619;
	ld.global.nc.f64 	%fd134, [%rd74+1478648];
	sub.f64 	%fd621, %fd134, %fd667;
	ld.global.nc.f64 	%fd135, [%rd74+-739336];
	sub.f64 	%fd622, %fd666, %fd135;
	mul.f64 	%fd623, %fd662, %fd622;
	fma.rn.f64 	%fd624, %fd663, %fd621, %fd623;
	mul.f64 	%fd625, %fd581, %fd584;
	mul.f64 	%fd626, %fd584, %fd625;
	ld.global.nc.f64 	%fd136, [%rd74+1473784];
	sub.f64 	%fd627, %fd136, %fd665;
	ld.global.nc.f64 	%fd137, [%rd74+-744200];
	sub.f64 	%fd628, %fd664, %fd137;
	mul.f64 	%fd629, %fd662, %fd628;
	fma.rn.f64 	%fd630, %fd663, %fd627, %fd629;
	mul.f64 	%fd631, %fd626, %fd630;
	fma.rn.f64 	%fd632, %fd620, %fd624, %fd631;
	mul.f64 	%fd633, %fd662, %fd632;
	fma.rn.f64 	%fd634, %fd663, %fd618, %fd633;
	mul.f64 	%fd635, %fd120, %fd312;
	sub.f64 	%fd636, %fd130, %fd132;
	sub.f64 	%fd637, %fd134, %fd136;
	mul.f64 	%fd638, %fd662, %fd637;
	fma.rn.f64 	%fd639, %fd663, %fd636, %fd638;
	mul.f64 	%fd640, %fd681, %fd336;
	sub.f64 	%fd641, %fd671, %fd669;
	sub.f64 	%fd642, %fd667, %fd665;
	mul.f64 	%fd643, %fd662, %fd642;
	fma.rn.f64 	%fd644, %fd663, %fd641, %fd643;
	mul.f64 	%fd645, %fd640, %fd644;
	fma.rn.f64 	%fd646, %fd635, %fd639, %fd645;
	fma.rn.f64 	%fd647, %fd663, %fd646, %fd634;
	mul.f64 	%fd648, %fd675, %fd360;
	sub.f64 	%fd649, %fd670, %fd668;
	sub.f64 	%fd650, %fd666, %fd664;
	mul.f64 	%fd651, %fd662, %fd650;
	fma.rn.f64 	%fd652, %fd663, %fd649, %fd651;
	mul.f64 	%fd653, %fd126, %fd387;
	sub.f64 	%fd654, %fd131, %fd133;
	sub.f64 	%fd655, %fd135, %fd137;
	mul.f64 	%fd656, %fd662, %fd655;
	fma.rn.f64 	%fd657, %fd663, %fd654, %fd656;
	mul.f64 	%fd658, %fd653, %fd657;
	fma.rn.f64 	%fd659, %fd648, %fd652, %fd658;
	fma.rn.f64 	%fd660, %fd662, %fd659, %fd647;
	add.f64 	%fd661, %fd604, %fd660;
	st.global.f64 	[%rd67], %fd661;
	add.s32 	%r16, %r16, 1;
	add.s64 	%rd78, %rd78, 8;
	add.s64 	%rd77, %rd77, 739328;
	setp.ne.s32 	%p6, %r16, -4;
	mov.f64 	%fd664, %fd136;
	mov.f64 	%fd665, %fd137;
	mov.f64 	%fd666, %fd134;
	mov.f64 	%fd667, %fd135;
	mov.f64 	%fd668, %fd132;
	mov.f64 	%fd669, %fd133;
	mov.f64 	%fd670, %fd130;
	mov.f64 	%fd671, %fd131;
	mov.f64 	%fd672, %fd123;
	mov.f64 	%fd673, %fd122;
	mov.f64 	%fd674, %fd121;
	mov.f64 	%fd675, %fd120;
	mov.f64 	%fd676, %fd119;
	mov.f64 	%fd677, %fd118;
	mov.f64 	%fd681, %fd126;
	mov.f64 	%fd684, %fd116;
	mov.f64 	%fd685, %fd117;
	mov.f64 	%fd686, %fd114;
	mov.f64 	%fd687, %fd115;
	mov.f64 	%fd688, %fd112;
	mov.f64 	%fd689, %fd113;
	mov.f64 	%fd690, %fd110;
	mov.f64 	%fd691, %fd111;
	mov.f64 	%fd692, %fd108;
	mov.f64 	%fd693, %fd109;
	mov.f64 	%fd694, %fd106;
	mov.f64 	%fd695, %fd107;
	mov.f64 	%fd696, %fd104;
	mov.f64 	%fd698, %fd102;
	mov.f64 	%fd700, %fd100;
	mov.f64 	%fd702, %fd98;
	mov.f64 	%fd704, %fd96;
	mov.f64 	%fd706, %fd94;
	@%p6 bra 	$L__BB0_2;
$L__BB0_3:
	ret;

}


// ===== COMPILED SASS (sm_100) =====

	.target	sm_100

	.elftype	@"ET_EXEC"


//--------------------- .note.nv.tkinfo           --------------------------
	.section	.note.nv.tkinfo,"",@"SHT_NOTE"
	.sectionflags	@"SHF_NOTE_NV_TKINFO"
	.tkinfo
        /*0018*/ 	.word	0x00000002
        /*0030*/ 	.string	""
        /*0030*/ 	.string	"ptxas"
        /*0030*/ 	.string	"Cuda compilation tools, release 13.0, V13.0.88"
        /*0030*/ 	.string	"Build cuda_13.0.r13.0/compiler.36424714_0"
        /*0030*/ 	.string	"-arch sm_100 -m 64 "



//--------------------- .note.nv.cuinfo           --------------------------
	.section	.note.nv.cuinfo,"",@"SHT_NOTE"
	.sectionflags	@"SHF_NOTE_NV_CUINFO"
        /*0018*/ 	.short	0x0002
        /*001a*/ 	.short	0x0064
        /*001c*/ 	.short	0x0082
	.zero		2


//--------------------- .nv.info                  --------------------------
	.section	.nv.info,"",@"SHT_CUDA_INFO"
	.align	4


	//----- nvinfo : EIATTR_REGCOUNT
	.align		4
        /*0000*/ 	.byte	0x04, 0x2f
        /*0002*/ 	.short	(.L_1 - .L_0)
	.align		4
.L_0:
        /*0004*/ 	.word	index@(_Z5curviPdS_S_S_S_S_S_S_S_S_S_S_ddi)
        /*0008*/ 	.word	0x000000fe


	//----- nvinfo : EIATTR_FRAME_SIZE
	.align		4
.L_1:
        /*000c*/ 	.byte	0x04, 0x11
        /*000e*/ 	.short	(.L_3 - .L_2)
	.align		4
.L_2:
        /*0010*/ 	.word	index@(_Z5curviPdS_S_S_S_S_S_S_S_S_S_S_ddi)
        /*0014*/ 	.word	0x00000000


	//----- nvinfo : EIATTR_MIN_STACK_SIZE
	.align		4
.L_3:
        /*0018*/ 	.byte	0x04, 0x12
        /*001a*/ 	.short	(.L_5 - .L_4)
	.align		4
.L_4:
        /*001c*/ 	.word	index@(_Z5curviPdS_S_S_S_S_S_S_S_S_S_S_ddi)
        /*0020*/ 	.word	0x00000000
.L_5:


//--------------------- .nv.compat                --------------------------
	.section	.nv.compat,"",@"SHT_CUDA_COMPAT_INFO"
	.align	4
        /*0000*/ 	.byte	0x02, 0x09, 0x00, 0x00, 0x02, 0x02, 0x01, 0x00, 0x02, 0x05, 0x05, 0x00, 0x03, 0x07, 0x01, 0x01
        /*0010*/ 	.byte	0x02, 0x03, 0x00, 0x00, 0x02, 0x06, 0x01, 0x00, 0x04, 0x0b, 0x08, 0x00, 0x01, 0x00, 0x00, 0x00
        /*0020*/ 	.byte	0x00, 0x00, 0x00, 0x00


//--------------------- .nv.info._Z5curviPdS_S_S_S_S_S_S_S_S_S_S_ddi --------------------------
	.section	.nv.info._Z5curviPdS_S_S_S_S_S_S_S_S_S_S_ddi,"",@"SHT_CUDA_INFO"
	.sectionflags	@""
	.align	4


	//----- nvinfo : EIATTR_CUDA_API_VERSION
	.align		4
        /*0000*/ 	.byte	0x04, 0x37
        /*0002*/ 	.short	(.L_7 - .L_6)
.L_6:
        /*0004*/ 	.word	0x00000082


	//----- nvinfo : EIATTR_KPARAM_INFO
	.align		4
.L_7:
        /*0008*/ 	.byte	0x04, 0x17
        /*000a*/ 	.short	(.L_9 - .L_8)
.L_8:
        /*000c*/ 	.word	0x00000000
        /*0010*/ 	.short	0x000e
        /*0012*/ 	.short	0x0070
        /*0014*/ 	.byte	0x00, 0xf0, 0x11, 0x00


	//----- nvinfo : EIATTR_KPARAM_INFO
	.align		4
.L_9:
        /*0018*/ 	.byte	0x04, 0x17
        /*001a*/ 	.short	(.L_11 - .L_10)
.L_10:
        /*001c*/ 	.word	0x00000000
        /*0020*/ 	.short	0x000d
        /*0022*/ 	.short	0x0068
        /*0024*/ 	.byte	0x00, 0xf0, 0x21, 0x00


	//----- nvinfo : EIATTR_KPARAM_INFO
	.align		4
.L_11:
        /*0028*/ 	.byte	0x04, 0x17
        /*002a*/ 	.short	(.L_13 - .L_12)
.L_12:
        /*002c*/ 	.word	0x00000000
        /*0030*/ 	.short	0x000c
        /*0032*/ 	.short	0x0060
        /*0034*/ 	.byte	0x00, 0xf0, 0x21, 0x00


	//----- nvinfo : EIATTR_KPARAM_INFO
	.align		4
.L_13:
        /*0038*/ 	.byte	0x04, 0x17
        /*003a*/ 	.short	(.L_15 - .L_14)
.L_14:
        /*003c*/ 	.word	0x00000000
        /*0040*/ 	.short	0x000b
        /*0042*/ 	.short	0x0058
        /*0044*/ 	.byte	0x00, 0xf5, 0x21, 0x00


	//----- nvinfo : EIATTR_KPARAM_INFO
	.align		4
.L_15:
        /*0048*/ 	.byte	0x04, 0x17
        /*004a*/ 	.short	(.L_17 - .L_16)
.L_16:
        /*004c*/ 	.word	0x00000000
        /*0050*/ 	.short	0x000a
        /*0052*/ 	.short	0x0050
        /*0054*/ 	.byte	0x00, 0xf5, 0x21, 0x00


	//----- nvinfo : EIATTR_KPARAM_INFO
	.align		4
.L_17:
        /*0058*/ 	.byte	0x04, 0x17
        /*005a*/ 	.short	(.L_19 - .L_18)
.L_18:
        /*005c*/ 	.word	0x00000000
        /*0060*/ 	.short	0x0009
        /*0062*/ 	.short	0x0048
        /*0064*/ 	.byte	0x00, 0xf5, 0x21, 0x00


	//----- nvinfo : EIATTR_KPARAM_INFO
	.align		4
.L_19:
        /*0068*/ 	.byte	0x04, 0x17
        /*006a*/ 	.short	(.L_21 - .L_20)
.L_20:
        /*006c*/ 	.word	0x00000000
        /*0070*/ 	.short	0x0008
        /*0072*/ 	.short	0x0040
        /*0074*/ 	.byte	0x00, 0xf5, 0x21, 0x00


	//----- nvinfo : EIATTR_KPARAM_INFO
	.align		4
.L_21:
        /*0078*/ 	.byte	0x04, 0x17
        /*007a*/ 	.short	(.L_23 - .L_22)
.L_22:
        /*007c*/ 	.word	0x00000000
        /*0080*/ 	.short	0x0007
        /*0082*/ 	.short	0x0038
        /*0084*/ 	.byte	0x00, 0xf5, 0x21, 0x00


	//----- nvinfo : EIATTR_KPARAM_INFO
	.align		4
.L_23:
        /*0088*/ 	.byte	0x04, 0x17
        /*008a*/ 	.short	(.L_25 - .L_24)
.L_24:
        /*008c*/ 	.word	0x00000000
        /*0090*/ 	.short	0x0006
        /*0092*/ 	.short	0x0030
        /*0094*/ 	.byte	0x00, 0xf5, 0x21, 0x00


	//----- nvinfo : EIATTR_KPARAM_INFO
	.align		4
.L_25:
        /*0098*/ 	.byte	0x04, 0x17
        /*009a*/ 	.short	(.L_27 - .L_26)
.L_26:
        /*009c*/ 	.word	0x00000000
        /*00a0*/ 	.short	0x0005
        /*00a2*/ 	.short	0x0028
        /*00a4*/ 	.byte	0x00, 0xf5, 0x21, 0x00


	//----- nvinfo : EIATTR_KPARAM_INFO
	.align		4
.L_27:
        /*00a8*/ 	.byte	0x04, 0x17
        /*00aa*/ 	.short	(.L_29 - .L_28)
.L_28:
        /*00ac*/ 	.word	0x00000000
        /*00b0*/ 	.short	0x0004
        /*00b2*/ 	.short	0x0020
        /*00b4*/ 	.byte	0x00, 0xf5, 0x21, 0x00


	//----- nvinfo : EIATTR_KPARAM_INFO
	.align		4
.L_29:
        /*00b8*/ 	.byte	0x04, 0x17
        /*00ba*/ 	.short	(.L_31 - .L_30)
.L_30:
        /*00bc*/ 	.word	0x00000000
        /*00c0*/ 	.short	0x0003
        /*00c2*/ 	.short	0x0018
        /*00c4*/ 	.byte	0x00, 0xf5, 0x21, 0x00


	//----- nvinfo : EIATTR_KPARAM_INFO
	.align		4
.L_31:
        /*00c8*/ 	.byte	0x04, 0x17
        /*00ca*/ 	.short	(.L_33 - .L_32)
.L_32:
        /*00cc*/ 	.word	0x00000000
        /*00d0*/ 	.short	0x0002
        /*00d2*/ 	.short	0x0010
        /*00d4*/ 	.byte	0x00, 0xf5, 0x21, 0x00


	//----- nvinfo : EIATTR_KPARAM_INFO
	.align		4
.L_33:
        /*00d8*/ 	.byte	0x04, 0x17
        /*00da*/ 	.short	(.L_35 - .L_34)
.L_34:
        /*00dc*/ 	.word	0x00000000
        /*00e0*/ 	.short	0x0001
        /*00e2*/ 	.short	0x0008
        /*00e4*/ 	.byte	0x00, 0xf5, 0x21, 0x00


	//----- nvinfo : EIATTR_KPARAM_INFO
	.align		4
.L_35:
        /*00e8*/ 	.byte	0x04, 0x17
        /*00ea*/ 	.short	(.L_37 - .L_36)
.L_36:
        /*00ec*/ 	.word	0x00000000
        /*00f0*/ 	.short	0x0000
        /*00f2*/ 	.short	0x0000
        /*00f4*/ 	.byte	0x00, 0xf5, 0x21, 0x00


	//----- nvinfo : EIATTR_SPARSE_MMA_MASK
	.align		4
.L_37:
        /*00f8*/ 	.byte	0x03, 0x50
        /*00fa*/ 	.short	0x0000


	//----- nvinfo : EIATTR_MAXREG_COUNT
	.align		4
        /*00fc*/ 	.byte	0x03, 0x1b
        /*00fe*/ 	.short	0x00ff


	//----- nvinfo : EIATTR_MERCURY_ISA_VERSION
	.align		4
        /*0100*/ 	.byte	0x03, 0x5f
        /*0102*/ 	.short	0x0101


	//----- nvinfo : EIATTR_VRC_CTA_INIT_COUNT
	.align		4
        /*0104*/ 	.byte	0x02, 0x4a
	.zero		1
	.zero		1


	//----- nvinfo : EIATTR_EXIT_INSTR_OFFSETS
	.align		4
        /*0108*/ 	.byte	0x04, 0x1c
        /*010a*/ 	.short	(.L_39 - .L_38)


	//   ....[0]....
.L_38:
        /*010c*/ 	.word	0x00000100


	//   ....[1]....
        /*0110*/ 	.word	0x00002e50


	//----- nvinfo : EIATTR_CBANK_PARAM_SIZE
	.align		4
.L_39:
        /*0114*/ 	.byte	0x03, 0x19
        /*0116*/ 	.short	0x0074


	//----- nvinfo : EIATTR_PARAM_CBANK
	.align		4
        /*0118*/ 	.byte	0x04, 0x0a
        /*011a*/ 	.short	(.L_41 - .L_40)
	.align		4
.L_40:
        /*011c*/ 	.word	index@(.nv.constant0._Z5curviPdS_S_S_S_S_S_S_S_S_S_S_ddi)
        /*0120*/ 	.short	0x0380
        /*0122*/ 	.short	0x0074


	//----- nvinfo : EIATTR_SW_WAR
	.align		4
.L_41:
        /*0124*/ 	.byte	0x04, 0x36
        /*0126*/ 	.short	(.L_43 - .L_42)
.L_42:
        /*0128*/ 	.word	0x00000008
.L_43:


//--------------------- .nv.callgraph             --------------------------
	.section	.nv.callgraph,"",@"SHT_CUDA_CALLGRAPH"
	.align	4
	.sectionentsize	8
	.align		4
        /*0000*/ 	.word	0x00000000
	.align		4
        /*0004*/ 	.word	0xffffffff
	.align		4
        /*0008*/ 	.word	0x00000000
	.align		4
        /*000c*/ 	.word	0xfffffffe
	.align		4
        /*0010*/ 	.word	0x00000000
	.align		4
        /*0014*/ 	.word	0xfffffffd
	.align		4
        /*0018*/ 	.word	0x00000000
	.align		4
        /*001c*/ 	.word	0xfffffffc


//--------------------- .text._Z5curviPdS_S_S_S_S_S_S_S_S_S_S_ddi --------------------------
	.section	.text._Z5curviPdS_S_S_S_S_S_S_S_S_S_S_ddi,"ax",@progbits
	.align	128
        .global         _Z5curviPdS_S_S_S_S_S_S_S_S_S_S_ddi
        .type           _Z5curviPdS_S_S_S_S_S_S_S_S_S_S_ddi,@function
        .size           _Z5curviPdS_S_S_S_S_S_S_S_S_S_S_ddi,(.L_x_2 - _Z5curviPdS_S_S_S_S_S_S_S_S_S_S_ddi)
        .other          _Z5curviPdS_S_S_S_S_S_S_S_S_S_S_ddi,@"STO_CUDA_ENTRY STV_DEFAULT"
_Z5curviPdS_S_S_S_S_S_S_S_S_S_S_ddi:
.text._Z5curviPdS_S_S_S_S_S_S_S_S_S_S_ddi:
[----:B------:R-:W-:Y:S01]  /*0000*/  LDC R1, c[0x0][0x37c] ;  /* 0x0000df00ff017b82 */ /* 0x000fe20000000800 */
[----:B------:R-:W0:Y:S01]  /*0010*/  S2R R37, SR_CTAID.X ;  /* 0x0000000000257919 */ /* 0x000e220000002500 */
[----:B------:R-:W0:Y:S06]  /*0020*/  LDCU UR4, c[0x0][0x360] ;  /* 0x00006c00ff0477ac */ /* 0x000e2c0008000800 */
[----:B------:R-:W1:Y:S01]  /*0030*/  LDC R36, c[0x0][0x3f0] ;  /* 0x0000fc00ff247b82 */ /* 0x000e620000000800 */
[----:B------:R-:W0:Y:S01]  /*0040*/  S2R R0, SR_TID.X ;  /* 0x0000000000007919 */ /* 0x000e220000002100 */
[----:B------:R-:W2:Y:S01]  /*0050*/  LDCU UR5, c[0x0][0x364] ;  /* 0x00006c80ff0577ac */ /* 0x000ea20008000800 */
[----:B------:R-:W2:Y:S01]  /*0060*/  S2R R2, SR_CTAID.Y ;  /* 0x0000000000027919 */ /* 0x000ea20000002600 */
[----:B------:R-:W2:Y:S01]  /*0070*/  S2R R3, SR_TID.Y ;  /* 0x0000000000037919 */ /* 0x000ea20000002200 */
[----:B0-----:R-:W-:-:S02]  /*0080*/  IMAD R37, R37, UR4, R0 ;  /* 0x0000000425257c24 */ /* 0x001fc4000f8e0200 */
[----:B--2---:R-:W-:Y:S02]  /*0090*/  IMAD R0, R2, UR5, R3 ;  /* 0x0000000502007c24 */ /* 0x004fe4000f8e0203 */
[----:B-1----:R-:W-:-:S03]  /*00a0*/  VIADD R2, R36, 0xfffffffd ;  /* 0xfffffffd24027836 */ /* 0x002fc60000000000 */
[CC--:B------:R-:W-:Y:S02]  /*00b0*/  VIMNMX.U32 R4, PT, PT, R37.reuse, R0.reuse, PT ;  /* 0x0000000025047248 */ /* 0x0c0fe40003fe0000 */
[----:B------:R-:W-:Y:S02]  /*00c0*/  VIMNMX R3, PT, PT, R37, R0, !PT ;  /* 0x0000000025037248 */ /* 0x000fe40007fe0100 */
[----:B------:R-:W-:-:S04]  /*00d0*/  ISETP.GE.U32.AND P0, PT, R4, 0x2, PT ;  /* 0x000000020400780c */ /* 0x000fc80003f06070 */
[----:B------:R-:W-:-:S04]  /*00e0*/  ISETP.GT.OR P0, PT, R3, R2, !P0 ;  /* 0x000000020300720c */ /* 0x000fc80004704670 */
[----:B------:R-:W-:-:S13]  /*00f0*/  ISETP.LT.OR P0, PT, R36, 0x5, P0 ;  /* 0x000000052400780c */ /* 0x000fda0000701670 */
[----:B------:R-:W-:Y:S05]  /*0100*/  @P0 EXIT ;  /* 0x000000000000094d */ /* 0x000fea0003800000 */
[----:B------:R-:W0:Y:S01]  /*0110*/  LDCU.128 UR20, c[0x0][0x390] ;  /* 0x00007200ff1477ac */ /* 0x000e220008000c00 */
[----:B------:R-:W-:Y:S01]  /*0120*/  IMAD.WIDE.U32 R250, R0, 0x980, RZ ;  /* 0x0000098000fa7825 */ /* 0x000fe200078e00ff */
[----:B------:R-:W1:Y:S01]  /*0130*/  LDC.64 R2, c[0x0][0x3d8] ;  /* 0x0000f600ff027b82 */ /* 0x000e620000000a00 */
[----:B------:R-:W2:Y:S01]  /*0140*/  LDCU.64 UR4, c[0x0][0x388] ;  /* 0x00007100ff0477ac */ /* 0x000ea20008000a00 */
[----:B------:R-:W3:Y:S06]  /*0150*/  LDCU.128 UR16, c[0x0][0x3c0] ;  /* 0x00007800ff1077ac */ /* 0x000eec0008000c00 */
[----:B------:R-:W4:Y:S01]  /*0160*/  LDC.64 R118, c[0x0][0x380] ;  /* 0x0000e000ff767b82 */ /* 0x000f220000000a00 */
[----:B------:R-:W1:Y:S01]  /*0170*/  LDCU.128 UR12, c[0x0][0x3b0] ;  /* 0x00007600ff0c77ac */ /* 0x000e620008000c00 */
[----:B------:R-:W1:Y:S01]  /*0180*/  LDCU.64 UR6, c[0x0][0x358] ;  /* 0x00006b00ff0677ac */ /* 0x000e620008000a00 */
[----:B0-----:R-:W-:-:S05]  /*0190*/  IADD3 R34, P1, PT, R250, UR22, RZ ;  /* 0x00000016fa227c10 */ /* 0x001fca000ff3e0ff */
[----:B------:R-:W0:Y:S01]  /*01a0*/  LDC.64 R120, c[0x0][0x398] ;  /* 0x0000e600ff787b82 */ /* 0x000e220000000a00 */
[C---:B------:R-:W-:Y:S01]  /*01b0*/  IADD3 R30, P2, PT, R250.reuse, UR20, RZ ;  /* 0x00000014fa1e7c10 */ /* 0x040fe2000ff5e0ff */
[----:B------:R-:W1:Y:S01]  /*01c0*/  LDCU.128 UR8, c[0x0][0x3a0] ;  /* 0x00007400ff0877ac */ /* 0x000e620008000c00 */
[----:B------:R-:W-:Y:S02]  /*01d0*/  IADD3.X R35, PT, PT, R251, UR23, RZ, P1, !PT ;  /* 0x00000017fb237c10 */ /* 0x000fe40008ffe4ff */
[C---:B--2---:R-:W-:Y:S02]  /*01e0*/  IADD3 R16, P0, PT, R250.reuse, UR4, RZ ;  /* 0x00000004fa107c10 */ /* 0x044fe4000ff1e0ff */
[C---:B---3--:R-:W-:Y:S01]  /*01f0*/  IADD3 R14, P1, PT, R250.reuse, UR18, RZ ;  /* 0x00000012fa0e7c10 */ /* 0x048fe2000ff3e0ff */
[----:B------:R-:W2:Y:S01]  /*0200*/  LDC.64 R122, c[0x0][0x390] ;  /* 0x0000e400ff7a7b82 */ /* 0x000ea20000000a00 */
[----:B------:R-:W-:Y:S01]  /*0210*/  IADD3 R12, P5, PT, R250, UR16, RZ ;  /* 0x00000010fa0c7c10 */ /* 0x000fe2000ffbe0ff */
[----:B-1----:R-:W-:Y:S01]  /*0220*/  IMAD.WIDE.U32 R2, R0, 0x8, R2 ;  /* 0x0000000800027825 */ /* 0x002fe200078e0002 */
[----:B------:R-:W-:-:S02]  /*0230*/  IADD3 R10, P4, PT, R250, UR14, RZ ;  /* 0x0000000efa0a7c10 */ /* 0x000fc4000ff9e0ff */
[C---:B------:R-:W-:Y:S02]  /*0240*/  IADD3.X R17, PT, PT, R251.reuse, UR5, RZ, P0, !PT ;  /* 0x00000005fb117c10 */ /* 0x040fe400087fe4ff */
[----:B------:R-:W-:Y:S01]  /*0250*/  IADD3.X R31, PT, PT, R251, UR21, RZ, P2, !PT ;  /* 0x00000015fb1f7c10 */ /* 0x000fe200097fe4ff */
[----:B------:R-:W-:Y:S01]  /*0260*/  IMAD.WIDE.U32 R34, R37, 0x8, R34 ;  /* 0x0000000825227825 */ /* 0x000fe200078e0022 */
[C---:B------:R-:W-:Y:S01]  /*0270*/  IADD3.X R15, PT, PT, R251.reuse, UR19, RZ, P1, !PT ;  /* 0x00000013fb0f7c10 */ /* 0x040fe20008ffe4ff */
[----:B------:R-:W1:Y:S01]  /*0280*/  LDCU.64 UR4, c[0x0][0x3d0] ;  /* 0x00007a00ff0477ac */ /* 0x000e620008000a00 */
[C---:B------:R-:W-:Y:S01]  /*0290*/  IADD3.X R11, PT, PT, R251.reuse, UR15, RZ, P4, !PT ;  /* 0x0000000ffb0b7c10 */ /* 0x040fe2000a7fe4ff */
[----:B------:R-:W3:Y:S01]  /*02a0*/  LDC.64 R124, c[0x0][0x388] ;  /* 0x0000e200ff7c7b82 */ /* 0x000ee20000000a00 */
[----:B------:R-:W-:Y:S01]  /*02b0*/  IADD3.X R13, PT, PT, R251, UR17, RZ, P5, !PT ;  /* 0x00000011fb0d7c10 */ /* 0x000fe2000affe4ff */
[C---:B------:R-:W-:Y:S01]  /*02c0*/  IMAD.WIDE.U32 R16, R37.reuse, 0x8, R16 ;  /* 0x0000000825107825 */ /* 0x040fe200078e0010 */
[----:B------:R-:W5:Y:S01]  /*02d0*/  LDG.E.64.CONSTANT R44, desc[UR6][R34.64+0x10] ;  /* 0x00001006222c7981 */ /* 0x000f62000c1e9b00 */
[C---:B------:R-:W-:Y:S01]  /*02e0*/  IADD3 R4, P2, PT, R250.reuse, UR8, RZ ;  /* 0x00000008fa047c10 */ /* 0x040fe2000ff5e0ff */
[----:B------:R-:W0:Y:S01]  /*02f0*/  LDCU.128 UR20, c[0x0][0x3e0] ;  /* 0x00007c00ff1477ac */ /* 0x000e220008000c00 */
[----:B------:R-:W-:Y:S01]  /*0300*/  IMAD.WIDE.U32 R14, R37, 0x8, R14 ;  /* 0x00000008250e7825 */ /* 0x000fe200078e000e */
[----:B------:R-:W5:Y:S01]  /*0310*/  LDG.E.64.CONSTANT R28, desc[UR6][R16.64+0x10] ;  /* 0x00001006101c7981 */ /* 0x000f62000c1e9b00 */
[----:B------:R-:W-:-:S02]  /*0320*/  IADD3 R6, P0, PT, R250, UR10, RZ ;  /* 0x0000000afa067c10 */ /* 0x000fc4000ff1e0ff */
[C---:B------:R-:W-:Y:S01]  /*0330*/  IMAD.WIDE.U32 R10, R37.reuse, 0x8, R10 ;  /* 0x00000008250a7825 */ /* 0x040fe200078e000a */
[----:B------:R-:W5:Y:S01]  /*0340*/  LDG.E.64.CONSTANT R236, desc[UR6][R16.64+0x21d810] ;  /* 0x21d8100610ec7981 */ /* 0x000f62000c1e9b00 */
[----:B------:R-:W-:Y:S02]  /*0350*/  IADD3 R8, P3, PT, R250, UR12, RZ ;  /* 0x0000000cfa087c10 */ /* 0x000fe4000ff7e0ff */
[----:B------:R-:W-:Y:S01]  /*0360*/  IMAD.WIDE.U32 R12, R37, 0x8, R12 ;  /* 0x00000008250c7825 */ /* 0x000fe200078e000c */
[----:B------:R-:W5:Y:S01]  /*0370*/  LDG.E.64.CONSTANT R32, desc[UR6][R16.64+-0x10] ;  /* 0xfffff00610207981 */ /* 0x000f62000c1e9b00 */
[----:B------:R-:W-:Y:S02]  /*0380*/  IADD3.X R5, PT, PT, R251, UR9, RZ, P2, !PT ;  /* 0x00000009fb057c10 */ /* 0x000fe400097fe4ff */
[----:B------:R-:W-:Y:S01]  /*0390*/  IMAD.WIDE.U32 R30, R37, 0x8, R30 ;  /* 0x00000008251e7825 */ /* 0x000fe200078e001e */
[----:B------:R-:W5:Y:S01]  /*03a0*/  LDG.E.64.CONSTANT R210, desc[UR6][R16.64+0x21d7f0] ;  /* 0x21d7f00610d27981 */ /* 0x000f62000c1e9b00 */
[----:B------:R-:W-:-:S02]  /*03b0*/  IADD3.X R7, PT, PT, R251, UR11, RZ, P0, !PT ;  /* 0x0000000bfb077c10 */ /* 0x000fc400087fe4ff */
[----:B------:R-:W-:Y:S01]  /*03c0*/  IADD3.X R9, PT, PT, R251, UR13, RZ, P3, !PT ;  /* 0x0000000dfb097c10 */ /* 0x000fe20009ffe4ff */
[----:B------:R-:W5:Y:S04]  /*03d0*/  LDG.E.64.CONSTANT R156, desc[UR6][R16.64+0x8] ;  /* 0x00000806109c7981 */ /* 0x000f68000c1e9b00 */
        /* <DEDUP_REMOVED lines=31> */
[----:B------:R4:W5:Y:S04]  /*05d0*/  LDG.E.64.CONSTANT R198, desc[UR6][R34.64+0x21d7f8] ;  /* 0x21d7f80622c67981 */ /* 0x000968000c1e9b00 */
[----:B------:R-:W5:Y:S04]  /*05e0*/  LDG.E.64.CONSTANT R18, desc[UR6][R2.64] ;  /* 0x0000000602127981 */ /* 0x000f68000c1e9b00 */
[----:B------:R-:W5:Y:S01]  /*05f0*/  LDG.E.64.CONSTANT R20, desc[UR6][R2.64+0x10] ;  /* 0x0000100602147981 */ /* 0x000f62000c1e9b00 */
[----:B----4-:R-:W-:-:S02]  /*0600*/  HFMA2 R35, -RZ, RZ, 0, 0 ;  /* 0x00000000ff237431 */ /* 0x010fc400000001ff */
[----:B------:R-:W-:Y:S01]  /*0610*/  IMAD.MOV.U32 R34, RZ, RZ, 0x2d2000 ;  /* 0x002d2000ff227424 */ /* 0x000fe200078e00ff */
[----:B------:R-:W5:Y:S01]  /*0620*/  LDG.E.64.CONSTANT R22, desc[UR6][R2.64+-0x10] ;  /* 0xfffff00602167981 */ /* 0x000f62000c1e9b00 */
[C---:B------:R-:W-:Y:S01]  /*0630*/  IMAD.WIDE.U32 R4, R37.reuse, 0x8, R4 ;  /* 0x0000000825047825 */ /* 0x040fe200078e0004 */
[----:B-1----:R-:W-:Y:S02]  /*0640*/  UIADD3 UR4, UP0, UPT, UR4, 0x20, URZ ;  /* 0x0000002004047890 */ /* 0x002fe4000ff1e0ff */
[----:B------:R-:W5:Y:S01]  /*0650*/  LDG.E.64.CONSTANT R24, desc[UR6][R2.64+0x8] ;  /* 0x0000080602187981 */ /* 0x000f62000c1e9b00 */
[----:B------:R-:W-:-:S03]  /*0660*/  IMAD.WIDE.U32 R34, R37, 0x8, R34 ;  /* 0x0000000825227825 */ /* 0x000fc600078e0022 */
[----:B------:R1:W5:Y:S01]  /*0670*/  LDG.E.64.CONSTANT R26, desc[UR6][R2.64+-0x8] ;  /* 0xfffff806021a7981 */ /* 0x000362000c1e9b00 */
[C---:B------:R-:W-:Y:S01]  /*0680*/  IMAD.WIDE.U32 R6, R37.reuse, 0x8, R6 ;  /* 0x0000000825067825 */ /* 0x040fe200078e0006 */
[C---:B------:R-:W-:Y:S02]  /*0690*/  IADD3 R0, P0, PT, R34.reuse, UR18, RZ ;  /* 0x0000001222007c10 */ /* 0x040fe4000ff1e0ff */
[----:B------:R-:W5:Y:S01]  /*06a0*/  LDG.E.64.CONSTANT R60, desc[UR6][R4.64] ;  /* 0x00000006043c7981 */ /* 0x000f62000c1e9b00 */
[----:B------:R-:W-:Y:S01]  /*06b0*/  IMAD.WIDE.U32 R8, R37, 0x8, R8 ;  /* 0x0000000825087825 */ /* 0x000fe200078e0008 */
[----:B------:R-:W-:Y:S02]  /*06c0*/  UIADD3.X UR5, UPT, UPT, URZ, UR5, URZ, UP0, !UPT ;  /* 0x00000005ff057290 */ /* 0x000fe400087fe4ff */
[----:B------:R4:W5:Y:S01]  /*06d0*/  LDG.E.64.CONSTANT R178, desc[UR6][R4.64+0x21d800] ;  /* 0x21d8000604b27981 */ /* 0x000962000c1e9b00 */
[----:B-1----:R-:W-:Y:S02]  /*06e0*/  IADD3 R2, P1, PT, R34, UR16, RZ ;  /* 0x0000001022027c10 */ /* 0x002fe4000ff3e0ff */
[C---:B------:R-:W-:Y:S01]  /*06f0*/  IADD3.X R3, PT, PT, R35.reuse, UR19, RZ, P0, !PT ;  /* 0x0000001323037c10 */ /* 0x040fe200087fe4ff */
[----:B------:R-:W5:Y:S04]  /*0700*/  LDG.E.64.CONSTANT R64, desc[UR6][R6.64] ;  /* 0x0000000606407981 */ /* 0x000f68000c1e9b00 */
[----:B------:R1:W5:Y:S01]  /*0710*/  LDG.E.64.CONSTANT R180, desc[UR6][R6.64+0x21d800] ;  /* 0x21d8000606b47981 */ /* 0x000362000c1e9b00 */
[----:B----4-:R-:W-:-:S03]  /*0720*/  IADD3.X R4, PT, PT, R35, UR17, RZ, P1, !PT ;  /* 0x0000001123047c10 */ /* 0x010fc60008ffe4ff */
[----:B------:R-:W5:Y:S01]  /*0730*/  LDG.E.64.CONSTANT R136, desc[UR6][R8.64] ;  /* 0x0000000608887981 */ /* 0x000f62000c1e9b00 */
[----:B------:R-:W-:-:S03]  /*0740*/  IADD3 R5, P0, PT, R34, UR14, RZ ;  /* 0x0000000e22057c10 */ /* 0x000fc6000ff1e0ff */
[----:B------:R4:W5:Y:S01]  /*0750*/  LDG.E.64.CONSTANT R138, desc[UR6][R8.64+0x21d800] ;  /* 0x21d80006088a7981 */ /* 0x000962000c1e9b00 */
[C---:B-1----:R-:W-:Y:S02]  /*0760*/  IADD3 R6, P1, PT, R34.reuse, UR12, RZ ;  /* 0x0000000c22067c10 */ /* 0x042fe4000ff3e0ff */
[C---:B------:R-:W-:Y:S01]  /*0770*/  IADD3 R7, P2, PT, R34.reuse, UR10, RZ ;  /* 0x0000000a22077c10 */ /* 0x040fe2000ff5e0ff */
[----:B------:R-:W-:Y:S01]  /*0780*/  IMAD.MOV.U32 R249, RZ, RZ, R250 ;  /* 0x000000fffff97224 */ /* 0x000fe200078e00fa */
[----:B------:R-:W-:Y:S02]  /*0790*/  IADD3.X R246, PT, PT, R35, UR13, RZ, P1, !PT ;  /* 0x0000000d23f67c10 */ /* 0x000fe40008ffe4ff */
[----:B----4-:R-:W-:Y:S01]  /*07a0*/  IADD3 R8, P3, PT, R34, UR8, RZ ;  /* 0x0000000822087c10 */ /* 0x010fe2000ff7e0ff */
[----:B------:R-:W-:Y:S01]  /*07b0*/  IMAD.WIDE.U32 R118, R37, 0x8, R118 ;  /* 0x0000000825767825 */ /* 0x000fe200078e0076 */
[C---:B------:R-:W-:Y:S02]  /*07c0*/  IADD3.X R9, PT, PT, R35.reuse, UR15, RZ, P0, !PT ;  /* 0x0000000f23097c10 */ /* 0x040fe400087fe4ff */
[----:B------:R-:W-:Y:S01]  /*07d0*/  IADD3.X R247, PT, PT, R35, UR11, RZ, P2, !PT ;  /* 0x0000000b23f77c10 */ /* 0x000fe200097fe4ff */
[----:B0-----:R-:W-:Y:S01]  /*07e0*/  IMAD.WIDE.U32 R120, R37, 0x8, R120 ;  /* 0x0000000825787825 */ /* 0x001fe200078e0078 */
[----:B------:R-:W-:-:S02]  /*07f0*/  IADD3.X R248, PT, PT, R35, UR9, RZ, P3, !PT ;  /* 0x0000000923f87c10 */ /* 0x000fc40009ffe4ff */
[----:B------:R-:W-:Y:S01]  /*0800*/  MOV R114, UR4 ;  /* 0x0000000400727c02 */ /* 0x000fe20008000f00 */
[----:B--2---:R-:W-:-:S04]  /*0810*/  IMAD.WIDE.U32 R122, R37, 0x8, R122 ;  /* 0x00000008257a7825 */ /* 0x004fc800078e007a */
[----:B---3--:R-:W-:-:S04]  /*0820*/  IMAD.WIDE.U32 R124, R37, 0x8, R124 ;  /* 0x00000008257c7825 */ /* 0x008fc800078e007c */
[----:B------:R-:W-:Y:S02]  /*0830*/  IMAD.MOV R250, RZ, RZ, -R36 ;  /* 0x000000fffffa7224 */ /* 0x000fe400078e0a24 */
[----:B------:R-:W-:-:S07]  /*0840*/  IMAD.U32 R115, RZ, RZ, UR5 ;  /* 0x00000005ff737e24 */ /* 0x000fce000f8e00ff */
.L_x_0:
[C---:B------:R-:W-:Y:S02]  /*0850*/  IADD3 R244, P0, PT, R249.reuse, R8, RZ ;  /* 0x00000008f9f47210 */ /* 0x040fe40007f1e0ff */
[C---:B------:R-:W-:Y:S02]  /*0860*/  IADD3 R194, P1, PT, R249.reuse, R7, RZ ;  /* 0x00000007f9c27210 */ /* 0x040fe40007f3e0ff */
[----:B------:R-:W-:Y:S01]  /*0870*/  IADD3 R102, P2, PT, R249, R6, RZ ;  /* 0x00000006f9667210 */ /* 0x000fe20007f5e0ff */
[C---:B------:R-:W-:Y:S01]  /*0880*/  IMAD.X R245, R251.reuse, 0x1, R248, P0 ;  /* 0x00000001fbf57824 */ /* 0x040fe200000e06f8 */
[C---:B------:R-:W-:Y:S01]  /*0890*/  IADD3.X R195, PT, PT, R251.reuse, R247, RZ, P1, !PT ;  /* 0x000000f7fbc37210 */ /* 0x040fe20000ffe4ff */
[----:B-----5:R-:W-:Y:S01]  /*08a0*/  DMUL R238, R28, UR22 ;  /* 0x000000161cee7c28 */ /* 0x020fe20008000000 */
[----:B------:R-:W-:Y:S01]  /*08b0*/  IADD3 R160, P0, PT, R124, R249, RZ ;  /* 0x000000f97ca07210 */ /* 0x000fe20007f1e0ff */
[----:B------:R-:W-:Y:S01]  /*08c0*/  IMAD.X R103, R251, 0x1, R246, P2 ;  /* 0x00000001fb677824 */ /* 0x000fe200010e06f6 */
[----:B------:R-:W2:Y:S04]  /*08d0*/  LDG.E.64.CONSTANT R36, desc[UR6][R244.64+-0x168ff0] ;  /* 0xe9701006f4247981 */ /* 0x000ea8000c1e9b00 */
[----:B------:R-:W2:Y:S01]  /*08e0*/  LDG.E.64.CONSTANT R186, desc[UR6][R194.64+-0x168ff0] ;  /* 0xe9701006c2ba7981 */ /* 0x000ea2000c1e9b00 */
[----:B------:R-:W-:Y:S01]  /*08f0*/  IMAD.X R161, R125, 0x1, R251, P0 ;  /* 0x000000017da17824 */ /* 0x000fe200000e06fb */
[----:B------:R-:W-:-:S02]  /*0900*/  IADD3 R128, P0, PT, R249, R5, RZ ;  /* 0x00000005f9807210 */ /* 0x000fc40007f1e0ff */
[----:B------:R-:W3:Y:S04]  /*0910*/  LDG.E.64.CONSTANT R68, desc[UR6][R102.64+-0x168ff0] ;  /* 0xe970100666447981 */ /* 0x000ee8000c1e9b00 */
[----:B------:R-:W4:Y:S01]  /*0920*/  LDG.E.64.CONSTANT R110, desc[UR6][R160.64+0x2d2010] ;  /* 0x2d201006a06e7981 */ /* 0x000f22000c1e9b00 */
[----:B------:R-:W-:Y:S02]  /*0930*/  IADD3.X R129, PT, PT, R251, R9, RZ, P0, !PT ;  /* 0x00000009fb817210 */ /* 0x000fe400007fe4ff */
[----:B------:R-:W-:Y:S01]  /*0940*/  IADD3 R242, P1, PT, R122, R249, RZ ;  /* 0x000000f97af27210 */ /* 0x000fe20007f3e0ff */
[----:B------:R-:W3:Y:S04]  /*0950*/  LDG.E.64.CONSTANT R28, desc[UR6][R160.64+0xb4810] ;  /* 0x0b481006a01c7981 */ /* 0x000ee8000c1e9b00 */
[----:B------:R-:W3:Y:S01]  /*0960*/  LDG.E.64.CONSTANT R208, desc[UR6][R128.64+-0x168ff0] ;  /* 0xe970100680d07981 */ /* 0x000ee2000c1e9b00 */
[----:B------:R-:W-:Y:S01]  /*0970*/  IMAD.X R243, R123, 0x1, R251, P1 ;  /* 0x000000017bf37824 */ /* 0x000fe200008e06fb */
[----:B------:R-:W-:-:S02]  /*0980*/  IADD3 R176, P0, PT, R249, R2, RZ ;  /* 0x00000002f9b07210 */ /* 0x000fc40007f1e0ff */
[----:B------:R-:W-:Y:S01]  /*0990*/  IADD3 R164, P2, PT, R249, R0, RZ ;  /* 0x00000000f9a47210 */ /* 0x000fe20007f5e0ff */
[----:B------:R-:W3:Y:S02]  /*09a0*/  LDG.E.64.CONSTANT R158, desc[UR6][R114.64+-0x10] ;  /* 0xfffff006729e7981 */ /* 0x000ee4000c1e9b00 */
[----:B------:R-:W-:Y:S02]  /*09b0*/  IMAD.X R177, R251, 0x1, R4, P0 ;  /* 0x00000001fbb17824 */ /* 0x000fe400000e0604 */
[----:B------:R-:W3:Y:S01]  /*09c0*/  LDG.E.64.CONSTANT R30, desc[UR6][R242.64+0x2d2010] ;  /* 0x2d201006f21e7981 */ /* 0x000ee2000c1e9b00 */
[----:B------:R-:W-:-:S03]  /*09d0*/  IADD3 R184, P3, PT, R120, R249, RZ ;  /* 0x000000f978b87210 */ /* 0x000fc60007f7e0ff */
[----:B------:R-:W3:Y:S01]  /*09e0*/  LDG.E.64.CONSTANT R162, desc[UR6][R176.64+-0x168ff0] ;  /* 0xe9701006b0a27981 */ /* 0x000ee2000c1e9b00 */
[----:B------:R-:W-:-:S03]  /*09f0*/  IADD3.X R165, PT, PT, R251, R3, RZ, P2, !PT ;  /* 0x00000003fba57210 */ /* 0x000fc600017fe4ff */
[----:B------:R-:W3:Y:S01]  /*0a00*/  LDG.E.64.CONSTANT R228, desc[UR6][R244.64+-0x169010] ;  /* 0xe96ff006f4e47981 */ /* 0x000ee2000c1e9b00 */
[----:B------:R-:W-:-:S03]  /*0a10*/  IMAD.X R185, R121, 0x1, R251, P3 ;  /* 0x0000000179b97824 */ /* 0x000fc600018e06fb */
[----:B------:R-:W3:Y:S01]  /*0a20*/  LDG.E.64.CONSTANT R142, desc[UR6][R194.64+-0x169010] ;  /* 0xe96ff006c28e7981 */ /* 0x000ee2000c1e9b00 */
[----:B------:R-:W-:-:S03]  /*0a30*/  DMUL R154, R84, UR22 ;  /* 0x00000016549a7c28 */ /* 0x000fc60008000000 */
[----:B------:R-:W3:Y:S04]  /*0a40*/  LDG.E.64.CONSTANT R54, desc[UR6][R164.64+-0x168ff0] ;  /* 0xe9701006a4367981 */ /* 0x000ee8000c1e9b00 */
[----:B------:R-:W3:Y:S04]  /*0a50*/  LDG.E.64.CONSTANT R86, desc[UR6][R184.64+0x2d2010] ;  /* 0x2d201006b8567981 */ /* 0x000ee8000c1e9b00 */
[----:B------:R-:W3:Y:S04]  /*0a60*/  LDG.E.64.CONSTANT R46, desc[UR6][R160.64+0x2d1ff0] ;  /* 0x2d1ff006a02e7981 */ /* 0x000ee8000c1e9b00 */
[----:B------:R-:W3:Y:S04]  /*0a70*/  LDG.E.64.CONSTANT R148, desc[UR6][R102.64+-0x169010] ;  /* 0xe96ff00666947981 */ /* 0x000ee8000c1e9b00 */
[----:B------:R-:W3:Y:S04]  /*0a80*/  LDG.E.64.CONSTANT R84, desc[UR6][R242.64+0xb4810] ;  /* 0x0b481006f2547981 */ /* 0x000ee8000c1e9b00 */
[----:B------:R-:W3:Y:S01]  /*0a90*/  LDG.E.64.CONSTANT R204, desc[UR6][R128.64+-0x169010] ;  /* 0xe96ff00680cc7981 */ /* 0x000ee2000c1e9b00 */
[----:B------:R-:W-:-:S02]  /*0aa0*/  DMUL R222, R44, UR22 ;  /* 0x000000162cde7c28 */ /* 0x000fc40008000000 */
[----:B------:R-:W-:Y:S01]  /*0ab0*/  DMUL R224, R32, UR22 ;  /* 0x0000001620e07c28 */ /* 0x000fe20008000000 */
[----:B------:R-:W3:Y:S04]  /*0ac0*/  LDG.E.64.CONSTANT R44, desc[UR6][R184.64+0xb4810] ;  /* 0x0b481006b82c7981 */ /* 0x000ee8000c1e9b00 */
[----:B------:R-:W3:Y:S04]  /*0ad0*/  LDG.E.64.CONSTANT R32, desc[UR6][R160.64+0xb47f0] ;  /* 0x0b47f006a0207981 */ /* 0x000ee8000c1e9b00 */
[----:B------:R-:W3:Y:S04]  /*0ae0*/  LDG.E.64.CONSTANT R34, desc[UR6][R242.64+0x2d1ff0] ;  /* 0x2d1ff006f2227981 */ /* 0x000ee8000c1e9b00 */
[----:B------:R-:W3:Y:S01]  /*0af0*/  LDG.E.64.CONSTANT R58, desc[UR6][R176.64+-0x169010] ;  /* 0xe96ff006b03a7981 */ /* 0x000ee2000c1e9b00 */
[----:B------:R-:W-:-:S03]  /*0b00*/  DMUL R100, R88, UR22 ;  /* 0x0000001658647c28 */ /* 0x000fc60008000000 */
[----:B------:R-:W3:Y:S04]  /*0b10*/  LDG.E.64.CONSTANT R88, desc[UR6][R242.64+0xb47f0] ;  /* 0x0b47f006f2587981 */ /* 0x000ee8000c1e9b00 */
[----:B------:R-:W3:Y:S01]  /*0b20*/  LDG.E.64.CONSTANT R90, desc[UR6][R184.64+0x2d1ff0] ;  /* 0x2d1ff006b85a7981 */ /* 0x000ee2000c1e9b00 */
[----:B------:R-:W-:-:S03]  /*0b30*/  DMUL R150, R48, UR22 ;  /* 0x0000001630967c28 */ /* 0x000fc60008000000 */
[----:B------:R-:W3:Y:S04]  /*0b40*/  LDG.E.64.CONSTANT R226, desc[UR6][R164.64+-0x169010] ;  /* 0xe96ff006a4e27981 */ /* 0x000ee8000c1e9b00 */
        /* <DEDUP_REMOVED lines=21> */
[----:B------:R-:W3:Y:S01]  /*0ca0*/  LDG.E.64.CONSTANT R126, desc[UR6][R176.64+-0x169008] ;  /* 0xe96ff806b07e7981 */ /* 0x000ee2000c1e9b00 */
[----:B------:R-:W-:-:S02]  /*0cb0*/  DFMA R60, R60, 2, R64 ;  /* 0x400000003c3c782b */ /* 0x000fc40000000040 */
[----:B------:R-:W-:Y:S01]  /*0cc0*/  DFMA R178, R178, 2, R180 ;  /* 0x40000000b2b2782b */ /* 0x000fe200000000b4 */
[----:B------:R-:W3:Y:S01]  /*0cd0*/  LDG.E.64.CONSTANT R240, desc[UR6][R242.64+0x167cf0] ;  /* 0x167cf006f2f07981 */ /* 0x000ee2000c1e9b00 */
[----:B--2---:R-:W-:Y:S02]  /*0ce0*/  DFMA R38, R36, 2, R186 ;  /* 0x400000002426782b */ /* 0x004fe400000000ba */
[----:B----4-:R-:W-:-:S06]  /*0cf0*/  DFMA R40, R110, UR22, -R238 ;  /* 0x000000166e287c2b */ /* 0x010fcc00080008ee */
[----:B---3--:R-:W-:Y:S02]  /*0d00*/  DMUL R38, R38, R68 ;  /* 0x0000004426267228 */ /* 0x008fe40000000000 */
[----:B------:R-:W-:-:S06]  /*0d10*/  DFMA R42, R236, UR20, R40 ;  /* 0x00000014ec2a7c2b */ /* 0x000fcc0008000028 */
[----:B------:R-:W-:Y:S02]  /*0d20*/  DMUL R40, R38, R208 ;  /* 0x000000d026287228 */ /* 0x000fe40000000000 */
[----:B------:R-:W2:Y:S01]  /*0d30*/  LDG.E.64.CONSTANT R38, desc[UR6][R242.64+0x2d2008] ;  /* 0x2d200806f2267981 */ /* 0x000ea2000c1e9b00 */
[----:B------:R-:W-:Y:S02]  /*0d40*/  DMUL R36, R36, R68 ;  /* 0x0000004424247228 */ /* 0x000fe40000000000 */
[----:B------:R-:W-:Y:S02]  /*0d50*/  DFMA R52, R30, UR22, -R154 ;  /* 0x000000161e347c2b */ /* 0x000fe4000800089a */
[----:B------:R-:W-:Y:S02]  /*0d60*/  DFMA R42, -R28, UR20, R42 ;  /* 0x000000141c2a7c2b */ /* 0x000fe4000800012a */
[----:B------:R-:W-:Y:S02]  /*0d70*/  DMUL R40, R40, R158 ;  /* 0x0000009e28287228 */ /* 0x000fe40000000000 */
[----:B------:R-:W-:-:S02]  /*0d80*/  DMUL R162, R36, R162 ;  /* 0x000000a224a27228 */ /* 0x000fc40000000000 */
[----:B------:R-:W-:Y:S02]  /*0d90*/  DFMA R52, R234, UR20, R52 ;  /* 0x00000014ea347c2b */ /* 0x000fe40008000034 */
[----:B------:R-:W-:Y:S02]  /*0da0*/  DFMA R62, R228, 2, R142 ;  /* 0x40000000e43e782b */ /* 0x000fe4000000008e */
[----:B------:R-:W-:Y:S02]  /*0db0*/  DMUL R40, R42, R40 ;  /* 0x000000282a287228 */ /* 0x000fe40000000000 */
[----:B------:R-:W-:Y:S02]  /*0dc0*/  DMUL R42, R36, R54 ;  /* 0x00000036242a7228 */ /* 0x000fe40000000000 */
[----:B------:R-:W-:Y:S02]  /*0dd0*/  DMUL R36, R162, UR22 ;  /* 0x00000016a2247c28 */ /* 0x000fe40008000000 */
[----:B------:R-:W-:-:S02]  /*0de0*/  DFMA R56, R86, UR22, -R222 ;  /* 0x0000001656387c2b */ /* 0x000fc400080008de */
[----:B------:R-:W-:Y:S02]  /*0df0*/  DFMA R54, R46, UR22, -R224 ;  /* 0x000000162e367c2b */ /* 0x000fe400080008e0 */
[----:B------:R-:W-:Y:S02]  /*0e00*/  DMUL R62, R62, R148 ;  /* 0x000000943e3e7228 */ /* 0x000fe40000000000 */
[----:B------:R-:W-:Y:S02]  /*0e10*/  DFMA R52, -R84, UR20, R52 ;  /* 0x0000001454347c2b */ /* 0x000fe40008000134 */
[----:B------:R-:W-:Y:S02]  /*0e20*/  DFMA R56, R232, UR20, R56 ;  /* 0x00000014e8387c2b */ /* 0x000fe40008000038 */
[----:B------:R-:W-:Y:S02]  /*0e30*/  DFMA R54, R210, UR20, R54 ;  /* 0x00000014d2367c2b */ /* 0x000fe40008000036 */
[----:B------:R-:W-:-:S02]  /*0e40*/  DMUL R62, R62, R204 ;  /* 0x000000cc3e3e7228 */ /* 0x000fc40000000000 */
[----:B------:R-:W-:Y:S01]  /*0e50*/  DMUL R52, R52, R36 ;  /* 0x0000002434347228 */ /* 0x000fe20000000000 */
[----:B------:R-:W3:Y:S01]  /*0e60*/  LDG.E.64.CONSTANT R36, desc[UR6][R242.64+0xb4808] ;  /* 0x0b480806f2247981 */ /* 0x000ee2000c1e9b00 */
[----:B------:R-:W-:Y:S02]  /*0e70*/  DFMA R56, -R44, UR20, R56 ;  /* 0x000000142c387c2b */ /* 0x000fe40008000138 */
[----:B------:R-:W-:Y:S02]  /*0e80*/  DFMA R54, -R32, UR20, R54 ;  /* 0x0000001420367c2b */ /* 0x000fe40008000136 */
[----:B------:R-:W-:Y:S02]  /*0e90*/  DMUL R62, R158, R62 ;  /* 0x0000003e9e3e7228 */ /* 0x000fe40000000000 */
[----:B------:R-:W-:Y:S02]  /*0ea0*/  DMUL R40, R40, UR22 ;  /* 0x0000001628287c28 */ /* 0x000fe40008000000 */
[----:B------:R-:W-:-:S02]  /*0eb0*/  DMUL R42, R42, R56 ;  /* 0x000000382a2a7228 */ /* 0x000fc40000000000 */
[----:B------:R-:W4:Y:S02]  /*0ec0*/  LDG.E.64.CONSTANT R56, desc[UR6][R194.64] ;  /* 0x00000006c2387981 */ /* 0x000f24000c1e9b00 */
[----:B------:R-:W-:Y:S02]  /*0ed0*/  DMUL R54, R54, R62 ;  /* 0x0000003e36367228 */ /* 0x000fe40000000000 */
[----:B------:R-:W-:Y:S01]  /*0ee0*/  DFMA R40, R18, R40, R52 ;  /* 0x000000281228722b */ /* 0x000fe20000000034 */
[----:B------:R-:W4:Y:S01]  /*0ef0*/  LDG.E.64.CONSTANT R62, desc[UR6][R128.64] ;  /* 0x00000006803e7981 */ /* 0x000f22000c1e9b00 */
[----:B------:R-:W-:Y:S02]  /*0f00*/  DMUL R42, R42, UR22 ;  /* 0x000000162a2a7c28 */ /* 0x000fe40008000000 */
[----:B------:R-:W-:Y:S01]  /*0f10*/  DMUL R228, R228, R148 ;  /* 0x00000094e4e47228 */ /* 0x000fe20000000000 */
[----:B------:R-:W4:Y:S01]  /*0f20*/  LDG.E.64.CONSTANT R52, desc[UR6][R160.64+0xb47f8] ;  /* 0x0b47f806a0347981 */ /* 0x000f22000c1e9b00 */
[----:B------:R-:W-:-:S03]  /*0f30*/  DMUL R74, R54, UR22 ;  /* 0x00000016364a7c28 */ /* 0x000fc60008000000 */
[----:B------:R-:W4:Y:S01]  /*0f40*/  LDG.E.64.CONSTANT R54, desc[UR6][R160.64+0x2d1ff8] ;  /* 0x2d1ff806a0367981 */ /* 0x000f22000c1e9b00 */
[----:B------:R-:W-:-:S03]  /*0f50*/  DFMA R40, R18, R42, R40 ;  /* 0x0000002a1228722b */ /* 0x000fc60000000028 */
[----:B------:R-:W4:Y:S05]  /*0f60*/  LDG.E.64.CONSTANT R42, desc[UR6][R242.64+0x2d1ff8] ;  /* 0x2d1ff806f22a7981 */ /* 0x000f2a000c1e9b00 */
[----:B------:R-:W-:Y:S02]  /*0f70*/  DFMA R74, R18, R74, R40 ;  /* 0x0000004a124a722b */ /* 0x000fe40000000028 */
[----:B------:R-:W-:Y:S02]  /*0f80*/  DFMA R40, R34, UR22, -R100 ;  /* 0x0000001622287c2b */ /* 0x000fe40008000864 */
[----:B------:R-:W-:-:S06]  /*0f90*/  DMUL R58, R228, R58 ;  /* 0x0000003ae43a7228 */ /* 0x000fcc0000000000 */
[----:B------:R-:W-:Y:S02]  /*0fa0*/  DFMA R40, R106, UR20, R40 ;  /* 0x000000146a287c2b */ /* 0x000fe40008000028 */
[----:B------:R-:W-:-:S06]  /*0fb0*/  DMUL R216, R58, UR22 ;  /* 0x000000163ad87c28 */ /* 0x000fcc0008000000 */
[----:B------:R-:W-:-:S08]  /*0fc0*/  DFMA R40, -R88, UR20, R40 ;  /* 0x0000001458287c2b */ /* 0x000fd00008000128 */
[----:B------:R-:W-:Y:S01]  /*0fd0*/  DFMA R216, R40, R216, R74 ;  /* 0x000000d828d8722b */ /* 0x000fe2000000004a */
[----:B------:R-:W4:Y:S04]  /*0fe0*/  LDG.E.64.CONSTANT R74, desc[UR6][R164.64] ;  /* 0x00000006a44a7981 */ /* 0x000f28000c1e9b00 */
[----:B------:R-:W4:Y:S01]  /*0ff0*/  LDG.E.64.CONSTANT R40, desc[UR6][R242.64+0xb47f8] ;  /* 0x0b47f806f2287981 */ /* 0x000f22000c1e9b00 */
[----:B------:R-:W-:-:S08]  /*1000*/  DMUL R106, R106, UR22 ;  /* 0x000000166a6a7c28 */ /* 0x000fd00008000000 */
[----:B------:R-:W-:Y:S02]  /*1010*/  DFMA R234, R234, UR22, -R106 ;  /* 0x00000016eaea7c2b */ /* 0x000fe4000800086a */
[----:B------:R-:W-:Y:S02]  /*1020*/  DFMA R106, R90, UR22, -R150 ;  /* 0x000000165a6a7c2b */ /* 0x000fe40008000896 */
[----:B------:R-:W-:-:S06]  /*1030*/  DMUL R210, R210, UR22 ;  /* 0x00000016d2d27c28 */ /* 0x000fcc0008000000 */
[----:B------:R-:W-:Y:S02]  /*1040*/  DFMA R106, R230, UR20, R106 ;  /* 0x00000014e66a7c2b */ /* 0x000fe4000800006a */
[----:B------:R-:W-:Y:S02]  /*1050*/  DFMA R210, R236, UR22, -R210 ;  /* 0x00000016ecd27c2b */ /* 0x000fe400080008d2 */
[----:B------:R-:W-:-:S04]  /*1060*/  DMUL R226, R228, R226 ;  /* 0x000000e2e4e27228 */ /* 0x000fc80000000000 */
[----:B------:R-:W-:Y:S02]  /*1070*/  DFMA R236, -R48, UR20, R106 ;  /* 0x0000001430ec7c2b */ /* 0x000fe4000800016a */
[----:B------:R-:W-:Y:S02]  /*1080*/  DMUL R228, R230, UR22 ;  /* 0x00000016e6e47c28 */ /* 0x000fe40008000000 */
[----:B------:R-:W-:-:S04]  /*1090*/  DMUL R230, R60, R136 ;  /* 0x000000883ce67228 */ /* 0x000fc80000000000 */
[----:B------:R-:W-:Y:S02]  /*10a0*/  DMUL R226, R226, R236 ;  /* 0x000000ece2e27228 */ /* 0x000fe40000000000 */
[----:B------:R-:W-:Y:S01]  /*10b0*/  DFMA R60, R232, UR22, -R228 ;  /* 0x00000016e83c7c2b */ /* 0x000fe200080008e4 */
[----:B------:R-:W4:Y:S01]  /*10c0*/  LDG.E.64.CONSTANT R236, desc[UR6][R242.64+0x169990] ;  /* 0x16999006f2ec7981 */ /* 0x000f22000c1e9b00 */
[----:B------:R-:W-:-:S04]  /*10d0*/  DMUL R106, R230, R72 ;  /* 0x00000048e66a7228 */ /* 0x000fc80000000000 */
[----:B------:R-:W-:Y:S01]  /*10e0*/  DMUL R226, R226, UR22 ;  /* 0x00000016e2e27c28 */ /* 0x000fe20008000000 */
[----:B------:R-:W4:Y:S01]  /*10f0*/  LDG.E.64.CONSTANT R230, desc[UR6][R160.64+0x16a310] ;  /* 0x16a31006a0e67981 */ /* 0x000f22000c1e9b00 */
[----:B------:R-:W-:Y:S02]  /*1100*/  DFMA R228, R112, 2, R214 ;  /* 0x4000000070e4782b */ /* 0x000fe400000000d6 */
[----:B------:R-:W-:Y:S01]  /*1110*/  DMUL R72, R156, UR22 ;  /* 0x000000169c487c28 */ /* 0x000fe20008000000 */
[----:B------:R-:W4:Y:S03]  /*1120*/  LDG.E.64.CONSTANT R232, desc[UR6][R242.64+0x168690] ;  /* 0x16869006f2e87981 */ /* 0x000f26000c1e9b00 */
[----:B------:R-:W-:Y:S02]  /*1130*/  DFMA R226, R18, R226, R216 ;  /* 0x000000e212e2722b */ /* 0x000fe400000000d8 */
[----:B------:R-:W-:-:S02]  /*1140*/  DMUL R216, R140, UR22 ;  /* 0x000000168cd87c28 */ /* 0x000fc40008000000 */
[----:B------:R-:W-:Y:S02]  /*1150*/  DMUL R228, R228, R202 ;  /* 0x000000cae4e47228 */ /* 0x000fe40000000000 */
[----:B------:R-:W-:Y:S02]  /*1160*/  DFMA R72, R50, UR22, -R72 ;  /* 0x0000001632487c2b */ /* 0x000fe40008000848 */
[----:B------:R-:W-:-:S04]  /*1170*/  DFMA R234, R218, UR20, R234 ;  /* 0x00000014daea7c2b */ /* 0x000fc800080000ea */
[----:B------:R-:W-:Y:S02]  /*1180*/  DMUL R228, R228, R104 ;  /* 0x00000068e4e47228 */ /* 0x000fe40000000000 */
[----:B------:R-:W-:Y:S02]  /*1190*/  DFMA R72, R200, UR20, R72 ;  /* 0x00000014c8487c2b */ /* 0x000fe40008000048 */
[----:B------:R-:W-:Y:S02]  /*11a0*/  DADD R224, R238, -R224 ;  /* 0x00000000eee07229 */ /* 0x000fe400000008e0 */
[----:B------:R-:W-:Y:S01]  /*11b0*/  DMUL R178, R178, R138 ;  /* 0x0000008ab2b27228 */ /* 0x000fe20000000000 */
[----:B------:R-:W4:Y:S01]  /*11c0*/  LDG.E.64.CONSTANT R238, desc[UR6][R242.64+0x167d10] ;  /* 0x167d1006f2ee7981 */ /* 0x000f22000c1e9b00 */
[----:B------:R-:W-:Y:S02]  /*11d0*/  DMUL R220, R228, R220 ;  /* 0x000000dce4dc7228 */ /* 0x000fe40000000000 */
[----:B------:R-:W-:Y:S01]  /*11e0*/  DFMA R72, -R116, UR20, R72 ;  /* 0x0000001474487c2b */ /* 0x000fe20008000148 */
[----:B------:R-:W4:Y:S01]  /*11f0*/  LDG.E.64.CONSTANT R228, desc[UR6][R160.64+0x167d10] ;  /* 0x167d1006a0e47981 */ /* 0x000f22000c1e9b00 */
[----:B------:R-:W-:-:S02]  /*1200*/  DFMA R156, R156, UR20, R224 ;  /* 0x000000149c9c7c2b */ /* 0x000fc400080000e0 */
[----:B------:R-:W-:Y:S02]  /*1210*/  DMUL R224, R138, R180 ;  /* 0x000000b48ae07228 */ /* 0x000fe40000000000 */
[----:B------:R-:W-:Y:S02]  /*1220*/  DMUL R180, R112, R202 ;  /* 0x000000ca70b47228 */ /* 0x000fe40000000000 */
[----:B------:R-:W-:-:S06]  /*1230*/  DMUL R72, R72, R220 ;  /* 0x000000dc48487228 */ /* 0x000fcc0000000000 */
[----:B------:R-:W-:Y:S02]  /*1240*/  DMUL R112, R180, R212 ;  /* 0x000000d4b4707228 */ /* 0x000fe40000000000 */
[----:B------:R-:W-:Y:S02]  /*1250*/  DMUL R72, R72, UR20 ;  /* 0x0000001448487c28 */ /* 0x000fe40008000000 */
[----:B------:R-:W-:Y:S02]  /*1260*/  DMUL R206, R180, R206 ;  /* 0x000000ceb4ce7228 */ /* 0x000fe40000000000 */
[----:B------:R-:W-:Y:S02]  /*1270*/  DMUL R172, R224, R172 ;  /* 0x000000ace0ac7228 */ /* 0x000fe40000000000 */
[----:B------:R-:W-:Y:S02]  /*1280*/  DMUL R180, R112, UR20 ;  /* 0x0000001470b47c28 */ /* 0x000fe40008000000 */
[----:B------:R-:W-:-:S02]  /*1290*/  DFMA R72, R18, R72, R226 ;  /* 0x000000481248722b */ /* 0x000fc400000000e2 */
[----:B------:R-:W-:Y:S01]  /*12a0*/  DFMA R234, -R108, UR20, R234 ;  /* 0x000000146cea7c2b */ /* 0x000fe200080001ea */
[----:B------:R-:W4:Y:S01]  /*12b0*/  LDG.E.64.CONSTANT R226, desc[UR6][R160.64+0x169988] ;  /* 0x16998806a0e27981 */ /* 0x000f22000c1e9b00 */
[----:B------:R-:W-:Y:S02]  /*12c0*/  DMUL R172, R18, R172 ;  /* 0x000000ac12ac7228 */ /* 0x000fe40000000000 */
[----:B------:R-:W-:Y:S02]  /*12d0*/  DMUL R178, R178, R152 ;  /* 0x00000098b2b27228 */ /* 0x000fe40000000000 */
[----:B------:R-:W-:-:S04]  /*12e0*/  DFMA R210, R200, UR20, R210 ;  /* 0x00000014c8d27c2b */ /* 0x000fc800080000d2 */
[----:B------:R-:W-:Y:S02]  /*12f0*/  DMUL R172, R234, R172 ;  /* 0x000000aceaac7228 */ /* 0x000fe40000000000 */
[----:B------:R-:W-:Y:S01]  /*1300*/  DMUL R212, R158, R178 ;  /* 0x000000b29ed47228 */ /* 0x000fe20000000000 */
[----:B------:R-:W4:Y:S01]  /*1310*/  LDG.E.64.CONSTANT R234, desc[UR6][R160.64+0x16a2f8] ;  /* 0x16a2f806a0ea7981 */ /* 0x000f22000c1e9b00 */
[----:B------:R-:W-:Y:S02]  /*1320*/  DFMA R210, -R182, UR20, R210 ;  /* 0x00000014b6d27c2b */ /* 0x000fe400080001d2 */
[----:B------:R-:W-:Y:S01]  /*1330*/  DMUL R220, R136, R64 ;  /* 0x0000004088dc7228 */ /* 0x000fe20000000000 */
[----:B------:R-:W4:Y:S04]  /*1340*/  LDG.E.64.CONSTANT R64, desc[UR6][R194.64+-0x21d800] ;  /* 0xde280006c2407981 */ /* 0x000f28000c1e9b00 */
[----:B------:R-:W4:Y:S01]  /*1350*/  LDG.E.64.CONSTANT R194, desc[UR6][R164.64+-0x169008] ;  /* 0xe96ff806a4c27981 */ /* 0x000f22000c1e9b00 */
[----:B--2---:R-:W-:-:S08]  /*1360*/  DFMA R216, R38, UR22, -R216 ;  /* 0x0000001626d87c2b */ /* 0x004fd000080008d8 */
[----:B------:R-:W-:Y:S02]  /*1370*/  DFMA R216, R218, UR20, R216 ;  /* 0x00000014dad87c2b */ /* 0x000fe400080000d8 */
[----:B------:R-:W-:-:S08]  /*1380*/  DMUL R218, R132, UR22 ;  /* 0x0000001684da7c28 */ /* 0x000fd00008000000 */
[----:B------:R-:W-:-:S08]  /*1390*/  DFMA R218, R94, UR22, -R218 ;  /* 0x000000165eda7c2b */ /* 0x000fd000080008da */
[----:B------:R-:W-:-:S08]  /*13a0*/  DFMA R218, R82, UR20, R218 ;  /* 0x0000001452da7c2b */ /* 0x000fd000080000da */
[----:B------:R-:W-:-:S08]  /*13b0*/  DFMA R218, -R92, UR20, R218 ;  /* 0x000000145cda7c2b */ /* 0x000fd000080001da */
[----:B------:R-:W-:Y:S02]  /*13c0*/  DMUL R206, R206, R218 ;  /* 0x000000dacece7228 */ /* 0x000fe40000000000 */
[----:B---3--:R-:W-:-:S06]  /*13d0*/  DFMA R216, -R36, UR20, R216 ;  /* 0x0000001424d87c2b */ /* 0x008fcc00080001d8 */
[----:B------:R-:W-:Y:S02]  /*13e0*/  DMUL R200, R206, UR20 ;  /* 0x00000014cec87c28 */ /* 0x000fe40008000000 */
[----:B------:R-:W-:Y:S02]  /*13f0*/  DFMA R72, R216, R180, R72 ;  /* 0x000000b4d848722b */ /* 0x000fe40000000048 */
[----:B------:R-:W-:Y:S02]  /*1400*/  DMUL R180, R34, UR22 ;  /* 0x0000001622b47c28 */ /* 0x000fe40008000000 */
[----:B------:R-:W-:Y:S02]  /*1410*/  DFMA R206, R196, 2, R144 ;  /* 0x40000000c4ce782b */ /* 0x000fe40000000090 */
[----:B------:R-:W-:Y:S02]  /*1420*/  DFMA R216, R82, UR20, R60 ;  /* 0x0000001452d87c2b */ /* 0x000fe4000800003c */
[----:B----4-:R-:W-:Y:S01]  /*1430*/  DMUL R152, R56, R66 ;  /* 0x0000004238987228 */ /* 0x010fe20000000000 */
[----:B------:R-:W2:Y:S01]  /*1440*/  LDG.E.64.CONSTANT R60, desc[UR6][R244.64+-0x21d800] ;  /* 0xde280006f43c7981 */ /* 0x000ea2000c1e9b00 */
[----:B------:R-:W-:-:S02]  /*1450*/  DFMA R178, R30, UR22, -R180 ;  /* 0x000000161eb27c2b */ /* 0x000fc400080008b4 */
[----:B------:R-:W-:Y:S02]  /*1460*/  DMUL R82, R146, UR22 ;  /* 0x0000001692527c28 */ /* 0x000fe40008000000 */
[----:B------:R-:W-:Y:S02]  /*1470*/  DFMA R200, R18, R200, R72 ;  /* 0x000000c812c8722b */ /* 0x000fe40000000048 */
[----:B------:R-:W-:Y:S02]  /*1480*/  DMUL R72, R206, R188 ;  /* 0x000000bcce487228 */ /* 0x000fe40000000000 */
[----:B------:R-:W-:Y:S02]  /*1490*/  DFMA R180, R210, R212, R172 ;  /* 0x000000d4d2b4722b */ /* 0x000fe400000000ac */
[----:B------:R-:W-:Y:S02]  /*14a0*/  DMUL R172, R152, R70 ;  /* 0x0000004698ac7228 */ /* 0x000fe40000000000 */
[----:B------:R-:W-:-:S02]  /*14b0*/  DFMA R178, R38, UR20, R178 ;  /* 0x0000001426b27c2b */ /* 0x000fc400080000b2 */
[----:B------:R-:W-:Y:S02]  /*14c0*/  DFMA R206, R54, UR22, -R82 ;  /* 0x0000001636ce7c2b */ /* 0x000fe40008000852 */
[----:B------:R-:W-:Y:S01]  /*14d0*/  DMUL R72, R72, R192 ;  /* 0x000000c048487228 */ /* 0x000fe20000000000 */
[----:B------:R-:W3:Y:S01]  /*14e0*/  LDG.E.64.CONSTANT R82, desc[UR6][R102.64+-0x21d800] ;  /* 0xde28000666527981 */ /* 0x000ee2000c1e9b00 */
[----:B------:R-:W-:Y:S02]  /*14f0*/  DMUL R218, R46, UR22 ;  /* 0x000000162eda7c28 */ /* 0x000fe40008000000 */
[----:B------:R-:W-:Y:S02]  /*1500*/  DFMA R212, R78, 2, R56 ;  /* 0x400000004ed4782b */ /* 0x000fe40000000038 */
[----:B------:R-:W-:Y:S02]  /*1510*/  DMUL R172, R18, R172 ;  /* 0x000000ac12ac7228 */ /* 0x000fe40000000000 */
[----:B------:R-:W-:-:S02]  /*1520*/  DFMA R210, -R42, UR20, R178 ;  /* 0x000000142ad27c2b */ /* 0x000fc400080001b2 */
[----:B------:R-:W-:Y:S02]  /*1530*/  DFMA R206, R182, UR20, R206 ;  /* 0x00000014b6ce7c2b */ /* 0x000fe400080000ce */
[----:B------:R-:W-:Y:S01]  /*1540*/  DMUL R182, R224, R96 ;  /* 0x00000060e0b67228 */ /* 0x000fe20000000000 */
[----:B------:R0:W4:Y:S01]  /*1550*/  LDG.E.64.CONSTANT R96, desc[UR6][R184.64+0xb47f8] ;  /* 0x0b47f806b8607981 */ /* 0x000122000c1e9b00 */
[----:B------:R-:W-:Y:S02]  /*1560*/  DMUL R178, R72, R190 ;  /* 0x000000be48b27228 */ /* 0x000fe40000000000 */
[----:B------:R-:W-:Y:S01]  /*1570*/  DFMA R218, R110, UR22, -R218 ;  /* 0x000000166eda7c2b */ /* 0x000fe200080008da */
[----:B------:R-:W4:Y:S01]  /*1580*/  LDG.E.64.CONSTANT R72, desc[UR6][R128.64+-0x21d800] ;  /* 0xde28000680487981 */ /* 0x000f22000c1e9b00 */
[----:B------:R-:W-:Y:S02]  /*1590*/  DMUL R212, R212, R66 ;  /* 0x00000042d4d47228 */ /* 0x000fe40000000000 */
[----:B------:R-:W-:-:S02]  /*15a0*/  DFMA R216, -R198, UR20, R216 ;  /* 0x00000014c6d87c2b */ /* 0x000fc400080001d8 */
[----:B------:R-:W-:Y:S02]  /*15b0*/  DMUL R172, R210, R172 ;  /* 0x000000acd2ac7228 */ /* 0x000fe40000000000 */
[----:B------:R-:W-:Y:S02]  /*15c0*/  DMUL R210, R90, UR22 ;  /* 0x000000165ad27c28 */ /* 0x000fe40008000000 */
[----:B------:R-:W-:Y:S02]  /*15d0*/  DMUL R190, R134, UR22 ;  /* 0x0000001686be7c28 */ /* 0x000fe40008000000 */
[----:B------:R-:W-:Y:S02]  /*15e0*/  DFMA R218, R50, UR20, R218 ;  /* 0x0000001432da7c2b */ /* 0x000fe400080000da */
[----:B------:R-:W-:Y:S02]  /*15f0*/  DMUL R212, R212, R62 ;  /* 0x0000003ed4d47228 */ /* 0x000fe40000000000 */
[----:B------:R-:W-:-:S02]  /*1600*/  DFMA R180, R182, R216, R180 ;  /* 0x000000d8b6b4722b */ /* 0x000fc400000000b4 */
[----:B------:R-:W-:Y:S02]  /*1610*/  DFMA R216, -R52, UR20, R206 ;  /* 0x0000001434d87c2b */ /* 0x000fe400080001ce */
[----:B------:R-:W-:Y:S02]  /*1620*/  DFMA R210, R86, UR22, -R210 ;  /* 0x0000001656d27c2b */ /* 0x000fe400080008d2 */
[----:B------:R-:W-:Y:S02]  /*1630*/  DFMA R190, R42, UR22, -R190 ;  /* 0x000000162abe7c2b */ /* 0x000fe400080008be */
[----:B------:R-:W-:Y:S02]  /*1640*/  DMUL R182, R220, R76 ;  /* 0x0000004cdcb67228 */ /* 0x000fe40000000000 */
[----:B------:R-:W-:Y:S01]  /*1650*/  DFMA R206, -R54, UR20, R218 ;  /* 0x0000001436ce7c2b */ /* 0x000fe200080001da */
[----:B------:R-:W4:Y:S01]  /*1660*/  LDG.E.64.CONSTANT R76, desc[UR6][R176.64+-0x21d800] ;  /* 0xde280006b04c7981 */ /* 0x000f22000c1e9b00 */
[----:B------:R-:W-:-:S02]  /*1670*/  DMUL R212, R158, R212 ;  /* 0x000000d49ed47228 */ /* 0x000fc40000000000 */
[----:B------:R-:W-:Y:S01]  /*1680*/  DMUL R178, R216, R178 ;  /* 0x000000b2d8b27228 */ /* 0x000fe20000000000 */
[----:B------:R-:W4:Y:S01]  /*1690*/  LDG.E.64.CONSTANT R218, desc[UR6][R160.64+0x169990] ;  /* 0x16999006a0da7981 */ /* 0x000f22000c1e9b00 */
[----:B------:R-:W-:Y:S02]  /*16a0*/  DFMA R210, R94, UR20, R210 ;  /* 0x000000145ed27c2b */ /* 0x000fe400080000d2 */
[----:B------:R-:W-:Y:S01]  /*16b0*/  DFMA R190, R108, UR20, R190 ;  /* 0x000000146cbe7c2b */ /* 0x000fe200080000be */
[----:B------:R-:W4:Y:S01]  /*16c0*/  LDG.E.64.CONSTANT R216, desc[UR6][R160.64+0x168690] ;  /* 0x16869006a0d87981 */ /* 0x000f22000c1e9b00 */
[----:B------:R-:W-:Y:S02]  /*16d0*/  DFMA R108, R206, R212, R172 ;  /* 0x000000d4ce6c722b */ /* 0x000fe400000000ac */
[----:B------:R-:W-:Y:S01]  /*16e0*/  DMUL R206, R178, UR20 ;  /* 0x00000014b2ce7c28 */ /* 0x000fe20008000000 */
[----:B------:R-:W4:Y:S01]  /*16f0*/  LDG.E.64.CONSTANT R212, desc[UR6][R242.64+0x16a310] ;  /* 0x16a31006f2d47981 */ /* 0x000f22000c1e9b00 */
[----:B0-----:R-:W-:-:S02]  /*1700*/  DMUL R184, R152, R74 ;  /* 0x0000004a98b87228 */ /* 0x001fc40000000000 */
[----:B------:R-:W-:Y:S02]  /*1710*/  DFMA R178, -R98, UR20, R210 ;  /* 0x0000001462b27c2b */ /* 0x000fe400080001d2 */
[----:B------:R-:W-:Y:S01]  /*1720*/  DMUL R196, R196, R188 ;  /* 0x000000bcc4c47228 */ /* 0x000fe20000000000 */
[----:B------:R-:W4:Y:S01]  /*1730*/  LDG.E.64.CONSTANT R210, desc[UR6][R160.64+0x167d08] ;  /* 0x167d0806a0d27981 */ /* 0x000f22000c1e9b00 */
[----:B------:R-:W-:-:S03]  /*1740*/  DMUL R172, R220, R80 ;  /* 0x00000050dcac7228 */ /* 0x000fc60000000000 */
[----:B------:R-:W4:Y:S01]  /*1750*/  LDG.E.64.CONSTANT R80, desc[UR6][R164.64+-0x21d800] ;  /* 0xde280006a4507981 */ /* 0x000f22000c1e9b00 */
[----:B------:R-:W-:-:S03]  /*1760*/  DFMA R178, R184, R178, R108 ;  /* 0x000000b2b8b2722b */ /* 0x000fc6000000006c */
[----:B------:R-:W4:Y:S01]  /*1770*/  LDG.E.64.CONSTANT R108, desc[UR6][R160.64+0x167cf0] ;  /* 0x167cf006a06c7981 */ /* 0x000f22000c1e9b00 */
[----:B------:R-:W-:Y:S02]  /*1780*/  DMUL R126, R196, R126 ;  /* 0x0000007ec47e7228 */ /* 0x000fe40000000000 */
[----:B------:R-:W-:Y:S02]  /*1790*/  DMUL R106, R158, R106 ;  /* 0x0000006a9e6a7228 */ /* 0x000fe40000000000 */
[----:B------:R-:W-:Y:S01]  /*17a0*/  DFMA R156, -R146, UR20, R156 ;  /* 0x00000014929c7c2b */ /* 0x000fe2000800019c */
[----:B------:R-:W4:Y:S04]  /*17b0*/  LDG.E.64.CONSTANT R164, desc[UR6][R242.64+0x169970] ;  /* 0x16997006f2a47981 */ /* 0x000f28000c1e9b00 */
[----:B------:R-:W4:Y:S01]  /*17c0*/  LDG.E.64.CONSTANT R146, desc[UR6][R160.64+0x16a2f0] ;  /* 0x16a2f006a0927981 */ /* 0x000f22000c1e9b00 */
[----:B------:R-:W-:-:S02]  /*17d0*/  DFMA R200, R18, R206, R200 ;  /* 0x000000ce12c8722b */ /* 0x000fc400000000c8 */
[----:B------:R-:W-:Y:S01]  /*17e0*/  DMUL R184, R126, UR20 ;  /* 0x000000147eb87c28 */ /* 0x000fe20008000000 */
[----:B------:R-:W4:Y:S01]  /*17f0*/  LDG.E.64.CONSTANT R206, desc[UR6][R160.64+0x16a308] ;  /* 0x16a30806a0ce7981 */ /* 0x000f22000c1e9b00 */
[----:B------:R-:W-:Y:S02]  /*1800*/  DFMA R190, -R40, UR20, R190 ;  /* 0x0000001428be7c2b */ /* 0x000fe400080001be */
[----:B------:R-:W-:Y:S01]  /*1810*/  DFMA R178, R156, R106, R178 ;  /* 0x0000006a9cb2722b */ /* 0x000fe200000000b2 */
[----:B------:R-:W4:Y:S05]  /*1820*/  LDG.E.64.CONSTANT R106, desc[UR6][R160.64+0x169970] ;  /* 0x16997006a06a7981 */ /* 0x000f2a000c1e9b00 */
[----:B------:R-:W-:Y:S01]  /*1830*/  DFMA R184, R190, R184, R200 ;  /* 0x000000b8beb8722b */ /* 0x000fe200000000c8 */
[----:B------:R-:W4:Y:S01]  /*1840*/  LDG.E.64.CONSTANT R156, desc[UR6][R242.64+0x168688] ;  /* 0x16868806f29c7981 */ /* 0x000f22000c1e9b00 */
[----:B------:R-:W-:-:S03]  /*1850*/  DADD R200, R154, -R100 ;  /* 0x000000009ac87229 */ /* 0x000fc60000000864 */
[----:B------:R-:W4:Y:S01]  /*1860*/  LDG.E.64.CONSTANT R100, desc[UR6][R160.64+0x168670] ;  /* 0x16867006a0647981 */ /* 0x000f22000c1e9b00 */
[----:B------:R-:W-:-:S03]  /*1870*/  DMUL R186, R186, R68 ;  /* 0x00000044baba7228 */ /* 0x000fc60000000000 */
[----:B------:R-:W4:Y:S01]  /*1880*/  LDG.E.64.CONSTANT R68, desc[UR6][R242.64+0x16a2f0] ;  /* 0x16a2f006f2447981 */ /* 0x000f22000c1e9b00 */
[----:B------:R-:W-:Y:S02]  /*1890*/  DFMA R200, R140, UR20, R200 ;  /* 0x000000148cc87c2b */ /* 0x000fe400080000c8 */
[----:B------:R-:W-:Y:S01]  /*18a0*/  DMUL R148, R142, R148 ;  /* 0x000000948e947228 */ /* 0x000fe20000000000 */
[----:B------:R-:W4:Y:S04]  /*18b0*/  LDG.E.64.CONSTANT R140, desc[UR6][R242.64+0x167d08] ;  /* 0x167d0806f28c7981 */ /* 0x000f28000c1e9b00 */
[----:B------:R-:W4:Y:S01]  /*18c0*/  LDG.E.64.CONSTANT R142, desc[UR6][R160.64+0x168688] ;  /* 0x16868806a08e7981 */ /* 0x000f22000c1e9b00 */
[----:B------:R-:W-:-:S03]  /*18d0*/  DADD R222, R222, -R150 ;  /* 0x00000000dede7229 */ /* 0x000fc60000000896 */
[----:B------:R-:W4:Y:S04]  /*18e0*/  LDG.E.64.CONSTANT R150, desc[UR6][R242.64+0x168670] ;  /* 0x16867006f2967981 */ /* 0x000f28000c1e9b00 */
[----:B------:R-:W4:Y:S04]  /*18f0*/  LDG.E.64.CONSTANT R154, desc[UR6][R242.64+0x16a308] ;  /* 0x16a30806f29a7981 */ /* 0x000f28000c1e9b00 */
[----:B------:R-:W4:Y:S01]  /*1900*/  LDG.E.64.CONSTANT R190, desc[UR6][R242.64+0x169988] ;  /* 0x16998806f2be7981 */ /* 0x000f22000c1e9b00 */
[----:B------:R-:W-:Y:S02]  /*1910*/  DMUL R202, R214, R202 ;  /* 0x000000cad6ca7228 */ /* 0x000fe40000000000 */
[----:B------:R-:W-:-:S02]  /*1920*/  DADD R214, -R166, R170 ;  /* 0x00000000a6d67229 */ /* 0x000fc400000001aa */
[----:B------:R-:W-:Y:S02]  /*1930*/  DMUL R220, R220, R136 ;  /* 0x00000088dcdc7228 */ /* 0x000fe40000000000 */
[----:B------:R-:W-:-:S04]  /*1940*/  DADD R136, -R14, R10 ;  /* 0x000000000e887229 */ /* 0x000fc8000000010a */
[----:B------:R-:W-:-:S08]  /*1950*/  DMUL R214, R214, UR20 ;  /* 0x00000014d6d67c28 */ /* 0x000fd00008000000 */
[----:B------:R-:W-:Y:S02]  /*1960*/  DFMA R214, R136, UR22, R214 ;  /* 0x0000001688d67c2b */ /* 0x000fe400080000d6 */
[----:B------:R-:W-:Y:S02]  /*1970*/  DMUL R136, R224, R138 ;  /* 0x0000008ae0887228 */ /* 0x000fe40000000000 */
[----:B------:R-:W-:Y:S01]  /*1980*/  DFMA R138, R132, UR20, R222 ;  /* 0x00000014848a7c2b */ /* 0x000fe200080000de */
[----:B------:R-:W4:Y:S01]  /*1990*/  LDG.E.64.CONSTANT R224, desc[UR6][R160.64+0x168678] ;  /* 0x16867806a0e07981 */ /* 0x000f22000c1e9b00 */
[----:B------:R-:W-:Y:S02]  /*19a0*/  DFMA R200, -R134, UR20, R200 ;  /* 0x0000001486c87c2b */ /* 0x000fe400080001c8 */
[----:B------:R-:W-:-:S04]  /*19b0*/  DMUL R134, R144, R188 ;  /* 0x000000bc90867228 */ /* 0x000fc80000000000 */
[C---:B------:R-:W-:Y:S02]  /*19c0*/  DFMA R188, -R130.reuse, UR20, R138 ;  /* 0x0000001482bc7c2b */ /* 0x040fe4000800018a */
[----:B------:R-:W-:Y:S02]  /*19d0*/  DMUL R138, R130, UR22 ;  /* 0x00000016828a7c28 */ /* 0x000fe40008000000 */
[----:B------:R-:W-:-:S06]  /*19e0*/  DMUL R104, R104, R202 ;  /* 0x000000ca68687228 */ /* 0x000fcc0000000000 */
[----:B------:R-:W-:Y:S02]  /*19f0*/  DFMA R138, R98, UR22, -R138 ;  /* 0x00000016628a7c2b */ /* 0x000fe4000800088a */
[----:B------:R-:W-:-:S06]  /*1a00*/  DMUL R202, R32, UR22 ;  /* 0x0000001620ca7c28 */ /* 0x000fcc0008000000 */
[----:B------:R-:W-:Y:S02]  /*1a10*/  DFMA R138, R198, UR20, R138 ;  /* 0x00000014c68a7c2b */ /* 0x000fe4000800008a */
[----:B------:R-:W-:Y:S02]  /*1a20*/  DFMA R202, R28, UR22, -R202 ;  /* 0x000000161cca7c2b */ /* 0x000fe400080008ca */
[----:B------:R-:W-:Y:S02]  /*1a30*/  DMUL R198, R196, R194 ;  /* 0x000000c2c4c67228 */ /* 0x000fe40000000000 */
[----:B------:R-:W-:-:S04]  /*1a40*/  DMUL R130, R88, UR22 ;  /* 0x0000001658827c28 */ /* 0x000fc80008000000 */
[----:B------:R-:W-:Y:S02]  /*1a50*/  DFMA R202, R116, UR20, R202 ;  /* 0x0000001474ca7c2b */ /* 0x000fe400080000ca */
[----:B------:R-:W-:Y:S02]  /*1a60*/  DMUL R134, R192, R134 ;  /* 0x00000086c0867228 */ /* 0x000fe40000000000 */
[----:B------:R-:W-:Y:S02]  /*1a70*/  DFMA R130, R84, UR22, -R130 ;  /* 0x0000001654827c2b */ /* 0x000fe40008000882 */
[----:B------:R-:W-:Y:S02]  /*1a80*/  DMUL R192, R48, UR22 ;  /* 0x0000001630c07c28 */ /* 0x000fe40008000000 */
[----:B------:R-:W-:Y:S02]  /*1a90*/  DFMA R194, -R52, UR20, R202 ;  /* 0x0000001434c27c2b */ /* 0x000fe400080001ca */
[----:B------:R-:W-:Y:S01]  /*1aa0*/  DMUL R182, R18, R182 ;  /* 0x000000b612b67228 */ /* 0x000fe20000000000 */
[----:B------:R-:W4:Y:S01]  /*1ab0*/  LDG.E.64.CONSTANT R202, desc[UR6][R242.64+0x168678] ;  /* 0x16867806f2ca7981 */ /* 0x000f22000c1e9b00 */
[----:B------:R-:W-:-:S02]  /*1ac0*/  DFMA R130, R36, UR20, R130 ;  /* 0x0000001424827c2b */ /* 0x000fc40008000082 */
[----:B------:R-:W-:-:S06]  /*1ad0*/  DFMA R192, R44, UR22, -R192 ;  /* 0x000000162cc07c2b */ /* 0x000fcc00080008c0 */
[----:B------:R-:W-:Y:S02]  /*1ae0*/  DFMA R130, -R40, UR20, R130 ;  /* 0x0000001428827c2b */ /* 0x000fe40008000182 */
[----:B------:R-:W-:Y:S02]  /*1af0*/  DFMA R192, R92, UR20, R192 ;  /* 0x000000145cc07c2b */ /* 0x000fe400080000c0 */
[----:B------:R-:W-:Y:S02]  /*1b00*/  DFMA R178, R200, R182, R178 ;  /* 0x000000b6c8b2722b */ /* 0x000fe400000000b2 */
[----:B------:R-:W-:Y:S01]  /*1b10*/  DMUL R186, R208, R186 ;  /* 0x000000bad0ba7228 */ /* 0x000fe20000000000 */
[----:B------:R-:W4:Y:S01]  /*1b20*/  LDG.E.64.CONSTANT R200, desc[UR6][R176.64+-0x16a300] ;  /* 0xe95d0006b0c87981 */ /* 0x000f22000c1e9b00 */
[----:B--2---:R-:W-:-:S03]  /*1b30*/  DFMA R144, R60, 2, R64 ;  /* 0x400000003c90782b */ /* 0x004fc60000000040 */
[----:B------:R-:W2:Y:S05]  /*1b40*/  LDG.E.64.CONSTANT R208, desc[UR6][R242.64+0x169978] ;  /* 0x16997806f2d07981 */ /* 0x000eaa000c1e9b00 */
[----:B---3--:R-:W-:Y:S02]  /*1b50*/  DMUL R144, R144, R82 ;  /* 0x0000005290907228 */ /* 0x008fe40000000000 */
[----:B----4-:R-:W-:-:S06]  /*1b60*/  DFMA R138, -R96, UR20, R138 ;  /* 0x00000014608a7c2b */ /* 0x010fcc000800018a */
[----:B------:R-:W-:Y:S02]  /*1b70*/  DMUL R144, R144, R72 ;  /* 0x0000004890907228 */ /* 0x000fe40000000000 */
[----:B------:R-:W-:Y:S02]  /*1b80*/  DMUL R138, R198, R138 ;  /* 0x0000008ac68a7228 */ /* 0x000fe40000000000 */
[----:B------:R-:W-:Y:S01]  /*1b90*/  DFMA R172, R172, R188, R178 ;  /* 0x000000bcacac722b */ /* 0x000fe200000000b2 */
[----:B------:R-:W3:Y:S03]  /*1ba0*/  LDG.E.64.CONSTANT R198, desc[UR6][R128.64+-0x16a300] ;  /* 0xe95d000680c67981 */ /* 0x000ee6000c1e9b00 */
[----:B------:R-:W-:Y:S02]  /*1bb0*/  DMUL R196, R158, R144 ;  /* 0x000000909ec47228 */ /* 0x000fe40000000000 */
[----:B------:R-:W-:Y:S01]  /*1bc0*/  DMUL R144, R64, R82 ;  /* 0x0000005240907228 */ /* 0x000fe20000000000 */
[----:B------:R-:W4:Y:S01]  /*1bd0*/  LDG.E.64.CONSTANT R188, desc[UR6][R102.64+-0x16a300] ;  /* 0xe95d000666bc7981 */ /* 0x000f22000c1e9b00 */
[----:B------:R-:W-:-:S04]  /*1be0*/  DMUL R138, R138, UR20 ;  /* 0x000000148a8a7c28 */ /* 0x000fc80008000000 */
[----:B------:R-:W-:Y:S02]  /*1bf0*/  DFMA R180, R194, R196, R180 ;  /* 0x000000c4c2b4722b */ /* 0x000fe400000000b4 */
[----:B------:R-:W-:Y:S01]  /*1c00*/  DMUL R186, R186, UR22 ;  /* 0x00000016baba7c28 */ /* 0x000fe20008000000 */
[----:B------:R-:W4:Y:S01]  /*1c10*/  LDG.E.64.CONSTANT R196, desc[UR6][R160.64+0x169978] ;  /* 0x16997806a0c47981 */ /* 0x000f22000c1e9b00 */
[----:B------:R-:W-:Y:S02]  /*1c20*/  DFMA R138, R18, R138, R184 ;  /* 0x0000008a128a722b */ /* 0x000fe400000000b8 */
[----:B------:R-:W-:Y:S02]  /*1c30*/  DMUL R184, R228, UR22 ;  /* 0x00000016e4b87c28 */ /* 0x000fe40008000000 */
[----:B------:R-:W-:-:S06]  /*1c40*/  DMUL R194, R144, R76 ;  /* 0x0000004c90c27228 */ /* 0x000fcc0000000000 */
[----:B------:R-:W-:Y:S02]  /*1c50*/  DFMA R184, R230, UR22, -R184 ;  /* 0x00000016e6b87c2b */ /* 0x000fe400080008b8 */
[----:B------:R-:W-:-:S06]  /*1c60*/  DMUL R194, R18, R194 ;  /* 0x000000c212c27228 */ /* 0x000fcc0000000000 */
[----:B------:R-:W-:Y:S02]  /*1c70*/  DFMA R184, R218, UR20, R184 ;  /* 0x00000014dab87c2b */ /* 0x000fe400080000b8 */
[----:B------:R-:W-:Y:S02]  /*1c80*/  DFMA R130, R130, R194, R180 ;  /* 0x000000c28282722b */ /* 0x000fe400000000b4 */
[----:B------:R-:W-:Y:S02]  /*1c90*/  DFMA R194, -R96, UR20, R192 ;  /* 0x0000001460c27c2b */ /* 0x000fe400080001c0 */
[----:B------:R-:W-:Y:S02]  /*1ca0*/  DMUL R180, R238, UR22 ;  /* 0x00000016eeb47c28 */ /* 0x000fe40008000000 */
[----:B------:R-:W-:Y:S02]  /*1cb0*/  DMUL R182, R144, R80 ;  /* 0x0000005090b67228 */ /* 0x000fe40000000000 */
[----:B------:R-:W-:-:S04]  /*1cc0*/  DMUL R192, R108, UR22 ;  /* 0x000000166cc07c28 */ /* 0x000fc80008000000 */
[----:B------:R-:W-:Y:S02]  /*1cd0*/  DFMA R180, R212, UR22, -R180 ;  /* 0x00000016d4b47c2b */ /* 0x000fe400080008b4 */
[----:B------:R-:W-:Y:S02]  /*1ce0*/  DFMA R130, R182, R194, R130 ;  /* 0x000000c2b682722b */ /* 0x000fe40000000082 */
[----:B------:R-:W-:Y:S01]  /*1cf0*/  DMUL R182, R20, R162 ;  /* 0x000000a214b67228 */ /* 0x000fe20000000000 */
[----:B------:R-:W3:Y:S01]  /*1d00*/  LDG.E.64.CONSTANT R194, desc[UR6][R176.64+-0x167d00] ;  /* 0xe9830006b0c27981 */ /* 0x000ee2000c1e9b00 */
[----:B------:R-:W-:Y:S02]  /*1d10*/  DFMA R184, -R216, UR20, R184 ;  /* 0x00000014d8b87c2b */ /* 0x000fe400080001b8 */
[----:B------:R-:W-:Y:S02]  /*1d20*/  DFMA R192, R146, UR22, -R192 ;  /* 0x0000001692c07c2b */ /* 0x000fe400080008c0 */
[----:B------:R-:W-:-:S04]  /*1d30*/  DFMA R178, R236, UR20, R180 ;  /* 0x00000014ecb27c2b */ /* 0x000fc800080000b4 */
[----:B------:R-:W-:Y:S02]  /*1d40*/  DMUL R182, R184, R182 ;  /* 0x000000b6b8b67228 */ /* 0x000fe40000000000 */
[----:B------:R-:W-:Y:S02]  /*1d50*/  DFMA R162, R106, UR20, R192 ;  /* 0x000000146aa27c2b */ /* 0x000fe400080000c0 */
[----:B------:R-:W-:Y:S01]  /*1d60*/  DMUL R180, R18, UR20 ;  /* 0x0000001412b47c28 */ /* 0x000fe20008000000 */
[----:B------:R-:W4:Y:S01]  /*1d70*/  LDG.E.64.CONSTANT R192, desc[UR6][R102.64+-0x167d00] ;  /* 0xe983000666c07981 */ /* 0x000f22000c1e9b00 */
[----:B------:R-:W-:Y:S02]  /*1d80*/  DFMA R178, -R232, UR20, R178 ;  /* 0x00000014e8b27c2b */ /* 0x000fe400080001b2 */
[----:B------:R-:W-:Y:S02]  /*1d90*/  DMUL R58, R18, R58 ;  /* 0x0000003a123a7228 */ /* 0x000fe40000000000 */
[----:B------:R-:W-:-:S02]  /*1da0*/  DFMA R184, -R100, UR20, R162 ;  /* 0x0000001464b87c2b */ /* 0x000fc400080001a2 */
[----:B------:R-:W-:Y:S02]  /*1db0*/  DMUL R162, R182, UR22 ;  /* 0x00000016b6a27c28 */ /* 0x000fe40008000000 */
[----:B------:R-:W-:Y:S02]  /*1dc0*/  DMUL R182, R210, UR22 ;  /* 0x00000016d2b67c28 */ /* 0x000fe40008000000 */
[----:B------:R-:W-:Y:S02]  /*1dd0*/  DMUL R130, R130, R180 ;  /* 0x000000b482827228 */ /* 0x000fe40000000000 */
[----:B------:R-:W-:Y:S02]  /*1de0*/  DMUL R186, R178, R186 ;  /* 0x000000bab2ba7228 */ /* 0x000fe40000000000 */
[----:B------:R-:W-:Y:S02]  /*1df0*/  DMUL R180, R240, UR22 ;  /* 0x00000016f0b47c28 */ /* 0x000fe40008000000 */
[----:B------:R-:W-:-:S02]  /*1e00*/  DMUL R184, R184, R58 ;  /* 0x0000003ab8b87228 */ /* 0x000fc40000000000 */
[----:B------:R-:W-:Y:S02]  /*1e10*/  DMUL R178, R18, UR22 ;  /* 0x0000001612b27c28 */ /* 0x000fe40008000000 */
[----:B------:R-:W-:Y:S02]  /*1e20*/  DFMA R182, R206, UR22, -R182 ;  /* 0x00000016ceb67c2b */ /* 0x000fe400080008b6 */
[----:B------:R-:W-:Y:S01]  /*1e30*/  DMUL R148, R204, R148 ;  /* 0x00000094cc947228 */ /* 0x000fe20000000000 */
[----:B------:R0:W3:Y:S01]  /*1e40*/  LDG.E.64.CONSTANT R204, desc[UR6][R160.64+0x167cf8] ;  /* 0x167cf806a0cc7981 */ /* 0x0000e2000c1e9b00 */
[----:B------:R-:W-:Y:S02]  /*1e50*/  DFMA R180, R68, UR22, -R180 ;  /* 0x0000001644b47c2b */ /* 0x000fe400080008b4 */
[----:B------:R-:W-:Y:S02]  /*1e60*/  DFMA R162, R158, R162, R186 ;  /* 0x000000a29ea2722b */ /* 0x000fe400000000ba */
[----:B------:R-:W-:Y:S01]  /*1e70*/  DFMA R130, R172, R178, R130 ;  /* 0x000000b2ac82722b */ /* 0x000fe20000000082 */
[----:B------:R-:W4:Y:S01]  /*1e80*/  LDG.E.64.CONSTANT R186, desc[UR6][R244.64+-0x167d00] ;  /* 0xe9830006f4ba7981 */ /* 0x000f22000c1e9b00 */
[----:B------:R-:W-:-:S02]  /*1e90*/  DFMA R172, R226, UR20, R182 ;  /* 0x00000014e2ac7c2b */ /* 0x000fc400080000b6 */
[----:B0-----:R-:W-:Y:S01]  /*1ea0*/  DMUL R160, R184, UR22 ;  /* 0x00000016b8a07c28 */ /* 0x001fe20008000000 */
[----:B------:R-:W4:Y:S01]  /*1eb0*/  LDG.E.64.CONSTANT R182, desc[UR6][R102.64+-0x168680] ;  /* 0xe979800666b67981 */ /* 0x000f22000c1e9b00 */
[----:B------:R-:W-:Y:S02]  /*1ec0*/  DFMA R178, R164, UR20, R180 ;  /* 0x00000014a4b27c2b */ /* 0x000fe400080000b4 */
[----:B------:R-:W-:Y:S01]  /*1ed0*/  DMUL R112, R22, R112 ;  /* 0x0000007016707228 */ /* 0x000fe20000000000 */
[----:B------:R0:W4:Y:S01]  /*1ee0*/  LDG.E.64.CONSTANT R184, desc[UR6][R128.64+-0x168680] ;  /* 0xe979800680b87981 */ /* 0x000122000c1e9b00 */
[----:B------:R-:W-:Y:S02]  /*1ef0*/  DFMA R172, -R142, UR20, R172 ;  /* 0x000000148eac7c2b */ /* 0x000fe400080001ac */
[----:B------:R-:W-:Y:S01]  /*1f00*/  DFMA R160, R158, R160, R162 ;  /* 0x000000a09ea0722b */ /* 0x000fe200000000a2 */
[----:B------:R-:W4:Y:S01]  /*1f10*/  LDG.E.64.CONSTANT R180, desc[UR6][R102.64+-0x169980] ;  /* 0xe966800666b47981 */ /* 0x000f22000c1e9b00 */
[----:B------:R-:W-:-:S02]  /*1f20*/  DMUL R162, R140, UR22 ;  /* 0x000000168ca27c28 */ /* 0x000fc40008000000 */
[----:B------:R-:W-:Y:S02]  /*1f30*/  DMUL R132, R220, R214 ;  /* 0x000000d6dc847228 */ /* 0x000fe40000000000 */
[----:B------:R-:W-:Y:S01]  /*1f40*/  DMUL R148, R148, UR22 ;  /* 0x0000001694947c28 */ /* 0x000fe20008000000 */
[----:B------:R-:W4:Y:S01]  /*1f50*/  LDG.E.64.CONSTANT R214, desc[UR6][R242.64+0x167cf8] ;  /* 0x167cf806f2d67981 */ /* 0x000f22000c1e9b00 */
[----:B------:R-:W-:Y:S02]  /*1f60*/  DFMA R178, -R150, UR20, R178 ;  /* 0x0000001496b27c2b */ /* 0x000fe400080001b2 */
[----:B------:R-:W-:Y:S01]  /*1f70*/  DADD R218, R218, -R106 ;  /* 0x00000000dada7229 */ /* 0x000fe2000000086a */
[----:B------:R-:W4:Y:S01]  /*1f80*/  LDG.E.64.CONSTANT R220, desc[UR6][R242.64+0x16a2f8] ;  /* 0x16a2f806f2dc7981 */ /* 0x000f22000c1e9b00 */
[----:B------:R-:W-:Y:S02]  /*1f90*/  DMUL R112, R172, R112 ;  /* 0x00000070ac707228 */ /* 0x000fe40000000000 */
[----:B------:R-:W-:Y:S01]  /*1fa0*/  DFMA R106, R154, UR22, -R162 ;  /* 0x000000169a6a7c2b */ /* 0x000fe200080008a2 */
[----:B------:R-:W4:Y:S01]  /*1fb0*/  LDG.E.64.CONSTANT R172, desc[UR6][R176.64+-0x168680] ;  /* 0xe9798006b0ac7981 */ /* 0x000f22000c1e9b00 */
[----:B------:R-:W-:-:S02]  /*1fc0*/  DADD R230, R230, -R146 ;  /* 0x00000000e6e67229 */ /* 0x000fc40000000892 */
[----:B------:R-:W-:Y:S01]  /*1fd0*/  DFMA R146, R178, R148, R160 ;  /* 0x00000094b292722b */ /* 0x000fe200000000a0 */
[----:B------:R-:W4:Y:S01]  /*1fe0*/  LDG.E.64.CONSTANT R162, desc[UR6][R128.64+-0x167d00] ;  /* 0xe983000680a27981 */ /* 0x000f22000c1e9b00 */
[----:B------:R-:W-:Y:S02]  /*1ff0*/  DMUL R112, R112, UR20 ;  /* 0x0000001470707c28 */ /* 0x000fe40008000000 */
[----:B------:R-:W-:Y:S01]  /*2000*/  DFMA R106, R190, UR20, R106 ;  /* 0x00000014be6a7c2b */ /* 0x000fe2000800006a */
[----:B------:R-:W4:Y:S01]  /*2010*/  LDG.E.64.CONSTANT R160, desc[UR6][R244.64+-0x16a300] ;  /* 0xe95d0006f4a07981 */ /* 0x000f22000c1e9b00 */
[----:B------:R-:W-:-:S03]  /*2020*/  DMUL R104, R104, UR20 ;  /* 0x0000001468687c28 */ /* 0x000fc60008000000 */
[----:B------:R-:W4:Y:S01]  /*2030*/  LDG.E.64.CONSTANT R148, desc[UR6][R244.64+-0x168680] ;  /* 0xe9798006f4947981 */ /* 0x000f22000c1e9b00 */
[----:B------:R-:W-:Y:S02]  /*2040*/  DFMA R146, R158, R112, R146 ;  /* 0x000000709e92722b */ /* 0x000fe40000000092 */
[----:B------:R-:W-:Y:S01]  /*2050*/  DFMA R106, -R156, UR20, R106 ;  /* 0x000000149c6a7c2b */ /* 0x000fe2000800016a */
[----:B------:R-:W4:Y:S04]  /*2060*/  LDG.E.64.CONSTANT R178, desc[UR6][R244.64+-0x169980] ;  /* 0xe9668006f4b27981 */ /* 0x000f28000c1e9b00 */
[----:B------:R-:W4:Y:S03]  /*2070*/  LDG.E.64.CONSTANT R176, desc[UR6][R176.64+-0x169980] ;  /* 0xe9668006b0b07981 */ /* 0x000f26000c1e9b00 */
[----:B------:R-:W-:Y:S01]  /*2080*/  DFMA R146, R106, R104, R146 ;  /* 0x000000686a92722b */ /* 0x000fe20000000092 */
[----:B------:R-:W4:Y:S04]  /*2090*/  LDG.E.64.CONSTANT R112, desc[UR6][R242.64+0xb3e80] ;  /* 0x0b3e8006f2707981 */ /* 0x000f28000c1e9b00 */
[----:B------:R-:W4:Y:S01]  /*20a0*/  LDG.E.64.CONSTANT R104, desc[UR6][R242.64+0xb3500] ;  /* 0x0b350006f2687981 */ /* 0x000f22000c1e9b00 */
[----:B------:R-:W-:-:S02]  /*20b0*/  DADD R212, R212, -R68 ;  /* 0x00000000d4d47229 */ /* 0x000fc40000000844 */
[----:B------:R-:W-:Y:S01]  /*20c0*/  DADD R228, R228, -R108 ;  /* 0x00000000e4e47229 */ /* 0x000fe2000000086c */
[----:B------:R-:W0:Y:S04]  /*20d0*/  LDG.E.64.CONSTANT R128, desc[UR6][R128.64+-0x169980] ;  /* 0xe966800680807981 */ /* 0x000e28000c1e9b00 */
[----:B------:R-:W4:Y:S04]  /*20e0*/  LDG.E.64.CONSTANT R68, desc[UR6][R242.64+0x2d0d00] ;  /* 0x2d0d0006f2447981 */ /* 0x000f28000c1e9b00 */
[----:B------:R-:W4:Y:S04]  /*20f0*/  LDG.E.64.CONSTANT R106, desc[UR6][R242.64+0x2d1680] ;  /* 0x2d168006f26a7981 */ /* 0x000f28000c1e9b00 */
[----:B------:R-:W4:Y:S01]  /*2100*/  LDG.E.64.CONSTANT R108, desc[UR6][R242.64+0xb5180] ;  /* 0x0b518006f26c7981 */ /* 0x000f22000c1e9b00 */
[----:B------:R-:W-:-:S03]  /*2110*/  DADD R216, R216, -R100 ;  /* 0x00000000d8d87229 */ /* 0x000fc60000000864 */
[----:B------:R-:W4:Y:S04]  /*2120*/  LDG.E.64.CONSTANT R100, desc[UR6][R242.64+0xb5b00] ;  /* 0x0b5b0006f2647981 */ /* 0x000f28000c1e9b00 */
[----:B------:R-:W4:Y:S04]  /*2130*/  LDG.E.64.CONSTANT R244, desc[UR6][R242.64+0x2d2980] ;  /* 0x2d298006f2f47981 */ /* 0x000f28000c1e9b00 */
[----:B------:R-:W4:Y:S01]  /*2140*/  LDG.E.64.CONSTANT R102, desc[UR6][R242.64+0x2d3300] ;  /* 0x2d330006f2667981 */ /* 0x000f22000c1e9b00 */
[----:B------:R-:W-:-:S05]  /*2150*/  IADD3 R58, P0, PT, R118, R249, RZ ;  /* 0x000000f9763a7210 */ /* 0x000fca0007f1e0ff */
[----:B------:R-:W-:-:S05]  /*2160*/  IMAD.X R59, R119, 0x1, R251, P0 ;  /* 0x00000001773b7824 */ /* 0x000fca00000e06fb */
[----:B------:R-:W4:Y:S01]  /*2170*/  LDG.E.64 R222, desc[UR6][R58.64+0x169000] ;  /* 0x169000063ade7981 */ /* 0x000f22000c1e1b00 */
[----:B------:R-:W-:-:S08]  /*2180*/  DADD R206, R206, -R234 ;  /* 0x00000000cece7229 */ /* 0x000fd000000008ea */
[----:B------:R-:W-:Y:S02]  /*2190*/  DMUL R206, R206, UR20 ;  /* 0x00000014cece7c28 */ /* 0x000fe40008000000 */
[----:B------:R-:W-:Y:S02]  /*21a0*/  DADD R238, R238, -R240 ;  /* 0x00000000eeee7229 */ /* 0x000fe400000008f0 */
[----:B------:R-:W-:-:S04]  /*21b0*/  DADD R156, R156, -R202 ;  /* 0x000000009c9c7229 */ /* 0x000fc800000008ca */
[----:B------:R-:W-:Y:S02]  /*21c0*/  DFMA R206, R230, UR22, R206 ;  /* 0x00000016e6ce7c2b */ /* 0x000fe400080000ce */
[----:B------:R-:W-:Y:S02]  /*21d0*/  DADD R150, R232, -R150 ;  /* 0x00000000e8967229 */ /* 0x000fe40000000896 */
[----:B------:R-:W-:Y:S02]  /*21e0*/  DMUL R156, R156, UR20 ;  /* 0x000000149c9c7c28 */ /* 0x000fe40008000000 */
[----:B------:R-:W-:-:S06]  /*21f0*/  DADD R142, R142, -R224 ;  /* 0x000000008e8e7229 */ /* 0x000fcc00000008e0 */
[----:B------:R-:W-:Y:S02]  /*2200*/  DFMA R150, R150, UR22, R156 ;  /* 0x0000001696967c2b */ /* 0x000fe4000800009c */
[----:B------:R-:W-:Y:S02]  /*2210*/  DMUL R142, R142, UR20 ;  /* 0x000000148e8e7c28 */ /* 0x000fe40008000000 */
[----:B------:R-:W-:-:S06]  /*2220*/  DADD R164, R236, -R164 ;  /* 0x00000000eca47229 */ /* 0x000fcc00000008a4 */
[----:B------:R-:W-:Y:S02]  /*2230*/  DFMA R142, R216, UR22, R142 ;  /* 0x00000016d88e7c2b */ /* 0x000fe4000800008e */
[----:B--2---:R-:W-:-:S08]  /*2240*/  DADD R190, R190, -R208 ;  /* 0x00000000bebe7229 */ /* 0x004fd000000008d0 */
[----:B------:R-:W-:-:S08]  /*2250*/  DMUL R190, R190, UR20 ;  /* 0x00000014bebe7c28 */ /* 0x000fd00008000000 */
[----:B------:R-:W-:Y:S02]  /*2260*/  DFMA R164, R164, UR22, R190 ;  /* 0x00000016a4a47c2b */ /* 0x000fe400080000be */
[----:B------:R-:W-:Y:S02]  /*2270*/  DMUL R134, R134, UR20 ;  /* 0x0000001486867c28 */ /* 0x000fe40008000000 */
[----:B------:R-:W-:Y:S02]  /*2280*/  DMUL R152, R66, R152 ;  /* 0x0000009842987228 */ /* 0x000fe40000000000 */
[----:B------:R-:W-:Y:S01]  /*2290*/  DMUL R144, R82, R144 ;  /* 0x0000009052907228 */ /* 0x000fe20000000000 */
[----:B------:R-:W-:Y:S02]  /*22a0*/  IADD3 R114, P0, PT, R114, 0x8, RZ ;  /* 0x0000000872727810 */ /* 0x000fe40007f1e0ff */
[----:B------:R-:W-:-:S03]  /*22b0*/  IADD3 R250, PT, PT, R250, 0x1, RZ ;  /* 0x00000001fafa7810 */ /* 0x000fc60007ffe0ff */
[----:B------:R-:W-:Y:S01]  /*22c0*/  IMAD.X R115, RZ, RZ, R115, P0 ;  /* 0x000000ffff737224 */ /* 0x000fe200000e0673 */
[----:B------:R-:W-:Y:S02]  /*22d0*/  ISETP.NE.AND P0, PT, R250, -0x4, PT ;  /* 0xfffffffcfa00780c */ /* 0x000fe40003f05270 */
[----:B------:R-:W-:Y:S01]  /*22e0*/  IADD3 R249, P1, PT, R249, 0xb4800, RZ ;  /* 0x000b4800f9f97810 */ /* 0x000fe20007f3e0ff */
[----:B---3--:R-:W-:Y:S02]  /*22f0*/  DADD R210, R210, -R204 ;  /* 0x00000000d2d27229 */ /* 0x008fe400000008cc */
[----:B------:R-:W-:Y:S02]  /*2300*/  DMUL R204, R204, UR22 ;  /* 0x00000016cccc7c28 */ /* 0x000fe40008000000 */
[----:B----4-:R-:W-:-:S06]  /*2310*/  DMUL R194, R186, R194 ;  /* 0x000000c2bac27228 */ /* 0x010fcc0000000000 */
[----:B------:R-:W-:Y:S02]  /*2320*/  DFMA R204, R234, UR22, -R204 ;  /* 0x00000016eacc7c2b */ /* 0x000fe400080008cc */
[----:B------:R-:W-:Y:S02]  /*2330*/  DMUL R194, R194, R192 ;  /* 0x000000c0c2c27228 */ /* 0x000fe40000000000 */
[----:B------:R-:W-:Y:S02]  /*2340*/  DADD R140, R140, -R214 ;  /* 0x000000008c8c7229 */ /* 0x000fe400000008d6 */
[----:B------:R-:W-:-:S06]  /*2350*/  DADD R154, R154, -R220 ;  /* 0x000000009a9a7229 */ /* 0x000fcc00000008dc */
[----:B------:R-:W-:Y:S02]  /*2360*/  DMUL R140, R140, UR20 ;  /* 0x000000148c8c7c28 */ /* 0x000fe40008000000 */
[----:B------:R-:W-:Y:S02]  /*2370*/  DMUL R154, R154, UR20 ;  /* 0x000000149a9a7c28 */ /* 0x000fe40008000000 */
[----:B------:R-:W-:Y:S02]  /*2380*/  DMUL R162, R186, R162 ;  /* 0x000000a2baa27228 */ /* 0x000fe40000000000 */
[----:B------:R-:W-:Y:S02]  /*2390*/  DMUL R198, R160, R198 ;  /* 0x000000c6a0c67228 */ /* 0x000fe40000000000 */
[----:B------:R-:W-:Y:S02]  /*23a0*/  DFMA R140, R238, UR22, R140 ;  /* 0x00000016ee8c7c2b */ /* 0x000fe4000800008c */
[----:B------:R-:W-:-:S02]  /*23b0*/  DFMA R154, R212, UR22, R154 ;  /* 0x00000016d49a7c2b */ /* 0x000fc4000800009a */
[----:B------:R-:W-:Y:S02]  /*23c0*/  DMUL R162, R192, R162 ;  /* 0x000000a2c0a27228 */ /* 0x000fe40000000000 */
[----:B------:R-:W-:Y:S02]  /*23d0*/  DMUL R198, R188, R198 ;  /* 0x000000c6bcc67228 */ /* 0x000fe40000000000 */
[----:B------:R-:W-:Y:S02]  /*23e0*/  DMUL R194, R194, R206 ;  /* 0x000000cec2c27228 */ /* 0x000fe40000000000 */
[----:B------:R-:W-:Y:S02]  /*23f0*/  DFMA R204, R196, UR20, R204 ;  /* 0x00000014c4cc7c2b */ /* 0x000fe400080000cc */
[----:B------:R-:W-:Y:S02]  /*2400*/  DADD R196, R226, -R196 ;  /* 0x00000000e2c47229 */ /* 0x000fe400000008c4 */
[----:B------:R-:W-:-:S02]  /*2410*/  DMUL R226, R18, R126 ;  /* 0x0000007e12e27228 */ /* 0x000fc40000000000 */
[----:B------:R-:W-:Y:S02]  /*2420*/  DMUL R198, R198, R140 ;  /* 0x0000008cc6c67228 */ /* 0x000fe40000000000 */
[----:B------:R-:W-:Y:S02]  /*2430*/  DADD R126, -R16, R12 ;  /* 0x00000000107e7229 */ /* 0x000fe4000000010c */
[----:B------:R-:W-:Y:S02]  /*2440*/  DMUL R200, R160, R200 ;  /* 0x000000c8a0c87228 */ /* 0x000fe40000000000 */
[----:B------:R-:W-:Y:S02]  /*2450*/  DMUL R154, R162, R154 ;  /* 0x0000009aa29a7228 */ /* 0x000fe40000000000 */
[----:B------:R-:W-:Y:S02]  /*2460*/  DMUL R140, R24, R194 ;  /* 0x000000c2188c7228 */ /* 0x000fe40000000000 */
[----:B------:R-:W-:-:S02]  /*2470*/  DMUL R160, R160, R188 ;  /* 0x000000bca0a07228 */ /* 0x000fc40000000000 */
[----:B------:R-:W-:Y:S02]  /*2480*/  DMUL R156, R148, R182 ;  /* 0x000000b6949c7228 */ /* 0x000fe40000000000 */
[----:B------:R-:W-:Y:S02]  /*2490*/  DADD R16, -R104, R16 ;  /* 0x0000000068107229 */ /* 0x000fe40000000110 */
[----:B------:R-:W-:Y:S02]  /*24a0*/  DMUL R196, R196, UR20 ;  /* 0x00000014c4c47c28 */ /* 0x000fe40008000000 */
[----:B------:R-:W-:Y:S02]  /*24b0*/  DMUL R172, R148, R172 ;  /* 0x000000ac94ac7228 */ /* 0x000fe40000000000 */
[----:B------:R-:W-:Y:S02]  /*24c0*/  DMUL R176, R178, R176 ;  /* 0x000000b0b2b07228 */ /* 0x000fe40000000000 */
[----:B------:R-:W-:-:S02]  /*24d0*/  DADD R162, -R112, R168 ;  /* 0x0000000070a27229 */ /* 0x000fc400000001a8 */
[----:B------:R-:W-:Y:S02]  /*24e0*/  DMUL R200, R200, R188 ;  /* 0x000000bcc8c87228 */ /* 0x000fe40000000000 */
[----:B------:R-:W-:Y:S02]  /*24f0*/  DFMA R140, R158, R140, R154 ;  /* 0x0000008c9e8c722b */ /* 0x000fe4000000009a */
[----:B------:R-:W-:Y:S02]  /*2500*/  DMUL R188, R188, R160 ;  /* 0x000000a0bcbc7228 */ /* 0x000fe40000000000 */
[----:B------:R-:W-:Y:S02]  /*2510*/  DMUL R154, R182, R156 ;  /* 0x0000009cb69a7228 */ /* 0x000fe40000000000 */
[----:B0-----:R-:W-:Y:S02]  /*2520*/  DMUL R128, R178, R128 ;  /* 0x00000080b2807228 */ /* 0x001fe40000000000 */
[----:B------:R-:W-:-:S02]  /*2530*/  DADD R14, R68, -R14 ;  /* 0x00000000440e7229 */ /* 0x000fc4000000080e */
[----:B------:R-:W-:Y:S02]  /*2540*/  DMUL R16, R16, UR20 ;  /* 0x0000001410107c28 */ /* 0x000fe40008000000 */
[----:B------:R-:W-:Y:S02]  /*2550*/  DMUL R210, R210, UR20 ;  /* 0x00000014d2d27c28 */ /* 0x000fe40008000000 */
[----:B------:R-:W-:Y:S02]  /*2560*/  DFMA R196, R218, UR22, R196 ;  /* 0x00000016dac47c2b */ /* 0x000fe400080000c4 */
[----:B------:R-:W-:Y:S02]  /*2570*/  DMUL R172, R172, R182 ;  /* 0x000000b6acac7228 */ /* 0x000fe40000000000 */
[----:B------:R-:W-:Y:S02]  /*2580*/  DMUL R184, R148, R184 ;  /* 0x000000b894b87228 */ /* 0x000fe40000000000 */
[----:B------:R-:W-:-:S02]  /*2590*/  DMUL R178, R178, R180 ;  /* 0x000000b4b2b27228 */ /* 0x000fc40000000000 */
[----:B------:R-:W-:Y:S02]  /*25a0*/  DADD R160, R106, -R166 ;  /* 0x000000006aa07229 */ /* 0x000fe400000008a6 */
[----:B------:R-:W-:Y:S02]  /*25b0*/  DADD R156, -R108, R174 ;  /* 0x000000006c9c7229 */ /* 0x000fe400000001ae */
[----:B------:R-:W-:Y:S02]  /*25c0*/  DMUL R176, R176, R180 ;  /* 0x000000b4b0b07228 */ /* 0x000fe40000000000 */
[----:B------:R-:W-:Y:S02]  /*25d0*/  DMUL R162, R162, UR20 ;  /* 0x00000014a2a27c28 */ /* 0x000fe40008000000 */
[----:B------:R-:W-:Y:S02]  /*25e0*/  DADD R12, -R100, R12 ;  /* 0x00000000640c7229 */ /* 0x000fe4000000010c */
[----:B------:R-:W-:-:S02]  /*25f0*/  DMUL R128, R180, R128 ;  /* 0x00000080b4807228 */ /* 0x000fc40000000000 */
[----:B------:R-:W-:Y:S02]  /*2600*/  DFMA R14, R14, UR22, R16 ;  /* 0x000000160e0e7c2b */ /* 0x000fe40008000010 */
[----:B------:R-:W-:Y:S02]  /*2610*/  DFMA R210, R228, UR22, R210 ;  /* 0x00000016e4d27c2b */ /* 0x000fe400080000d2 */
[----:B------:R-:W-:Y:S02]  /*2620*/  DFMA R204, -R224, UR20, R204 ;  /* 0x00000014e0cc7c2b */ /* 0x000fe400080001cc */
[----:B------:R-:W-:Y:S02]  /*2630*/  DMUL R214, R214, UR22 ;  /* 0x00000016d6d67c28 */ /* 0x000fe40008000000 */
[----:B------:R-:W-:Y:S02]  /*2640*/  DMUL R196, R172, R196 ;  /* 0x000000c4acc47228 */ /* 0x000fe40000000000 */
[----:B------:R-:W-:-:S02]  /*2650*/  DMUL R184, R182, R184 ;  /* 0x000000b8b6b87228 */ /* 0x000fc40000000000 */
[----:B------:R-:W-:Y:S02]  /*2660*/  DMUL R178, R180, R178 ;  /* 0x000000b2b4b27228 */ /* 0x000fe40000000000 */
[----:B------:R-:W-:Y:S02]  /*2670*/  DADD R16, R244, -R170 ;  /* 0x00000000f4107229 */ /* 0x000fe400000008aa */
[----:B------:R-:W-:Y:S02]  /*2680*/  DMUL R156, R156, UR20 ;  /* 0x000000149c9c7c28 */ /* 0x000fe40008000000 */
[----:B------:R-:W-:Y:S02]  /*2690*/  DFMA R160, R160, UR22, R162 ;  /* 0x00000016a0a07c2b */ /* 0x000fe400080000a2 */
[----:B------:R-:W-:Y:S02]  /*26a0*/  DMUL R142, R176, R142 ;  /* 0x0000008eb08e7228 */ /* 0x000fe40000000000 */
[----:B------:R-:W-:-:S02]  /*26b0*/  DADD R10, R102, -R10 ;  /* 0x00000000660a7229 */ /* 0x000fc4000000080a */
[----:B------:R-:W-:Y:S02]  /*26c0*/  DMUL R12, R12, UR20 ;  /* 0x000000140c0c7c28 */ /* 0x000fe40008000000 */
[----:B------:R-:W-:Y:S02]  /*26d0*/  DMUL R128, R128, R150 ;  /* 0x0000009680807228 */ /* 0x000fe40000000000 */
[----:B------:R-:W-:Y:S02]  /*26e0*/  DMUL R204, R204, R226 ;  /* 0x000000e2cccc7228 */ /* 0x000fe40000000000 */
[----:B------:R-:W-:Y:S02]  /*26f0*/  DFMA R214, R220, UR22, -R214 ;  /* 0x00000016dcd67c2b */ /* 0x000fe400080008d6 */
[----:B------:R-:W-:Y:S02]  /*2700*/  DMUL R200, R200, R210 ;  /* 0x000000d2c8c87228 */ /* 0x000fe40000000000 */
[----:B------:R-:W-:-:S02]  /*2710*/  DMUL R186, R186, R192 ;  /* 0x000000c0baba7228 */ /* 0x000fc40000000000 */
[----:B------:R-:W-:Y:S02]  /*2720*/  DMUL R164, R184, R164 ;  /* 0x000000a4b8a47228 */ /* 0x000fe40000000000 */
[----:B------:R-:W-:Y:S02]  /*2730*/  DFMA R16, R16, UR22, R156 ;  /* 0x0000001610107c2b */ /* 0x000fe4000800009c */
[----:B------:R-:W-:Y:S02]  /*2740*/  DMUL R160, R178, R160 ;  /* 0x000000a0b2a07228 */ /* 0x000fe40000000000 */
[----:B------:R-:W-:Y:S02]  /*2750*/  DADD R150, R244, -R106 ;  /* 0x00000000f4967229 */ /* 0x000fe4000000086a */
[----:B------:R-:W-:Y:S02]  /*2760*/  DADD R162, R108, -R112 ;  /* 0x000000006ca27229 */ /* 0x000fe40000000870 */
[----:B------:R-:W-:-:S02]  /*2770*/  DMUL R196, R26, R196 ;  /* 0x000000c41ac47228 */ /* 0x000fc40000000000 */
[----:B------:R-:W-:Y:S02]  /*2780*/  DMUL R142, R18, R142 ;  /* 0x0000008e128e7228 */ /* 0x000fe40000000000 */
[----:B------:R-:W-:Y:S02]  /*2790*/  DFMA R10, R10, UR22, R12 ;  /* 0x000000160a0a7c2b */ /* 0x000fe4000800000c */
[----:B------:R-:W-:Y:S02]  /*27a0*/  DADD R224, -R168, R174 ;  /* 0x00000000a8e07229 */ /* 0x000fe400000001ae */
[----:B------:R-:W-:Y:S02]  /*27b0*/  DMUL R204, R204, UR20 ;  /* 0x00000014cccc7c28 */ /* 0x000fe40008000000 */
[----:B------:R-:W-:Y:S02]  /*27c0*/  DFMA R214, R208, UR20, R214 ;  /* 0x00000014d0d67c2b */ /* 0x000fe400080000d6 */
[----:B------:R-:W-:-:S02]  /*27d0*/  DMUL R200, R18, R200 ;  /* 0x000000c812c87228 */ /* 0x000fc40000000000 */
[----:B------:R-:W-:Y:S02]  /*27e0*/  DMUL R192, R192, R186 ;  /* 0x000000bac0c07228 */ /* 0x000fe40000000000 */
[----:B------:R-:W-:Y:S02]  /*27f0*/  DMUL R14, R188, R14 ;  /* 0x0000000ebc0e7228 */ /* 0x000fe40000000000 */
[----:B------:R-:W-:Y:S02]  /*2800*/  DADD R156, R100, -R104 ;  /* 0x00000000649c7229 */ /* 0x000fe40000000868 */
[----:B------:R-:W-:Y:S02]  /*2810*/  DADD R12, R102, -R68 ;  /* 0x00000000660c7229 */ /* 0x000fe40000000844 */
[----:B------:R-:W-:Y:S02]  /*2820*/  DMUL R150, R150, UR20 ;  /* 0x0000001496967c28 */ /* 0x000fe40008000000 */
[----:B------:R-:W-:-:S02]  /*2830*/  DMUL R162, R162, UR20 ;  /* 0x00000014a2a27c28 */ /* 0x000fc40008000000 */
[C---:B------:R-:W-:Y:S02]  /*2840*/  DFMA R164, R158.reuse, R196, R164 ;  /* 0x000000c49ea4722b */ /* 0x040fe400000000a4 */
[----:B------:R-:W-:Y:S02]  /*2850*/  DFMA R128, R158, R142, R128 ;  /* 0x0000008e9e80722b */ /* 0x000fe40000000080 */
[----:B------:R-:W-:Y:S02]  /*2860*/  DFMA R16, R154, R16, R160 ;  /* 0x000000109a10722b */ /* 0x000fe400000000a0 */
[----:B------:R-:W-:Y:S02]  /*2870*/  DMUL R224, R224, UR20 ;  /* 0x00000014e0e07c28 */ /* 0x000fe40008000000 */
[----:B------:R-:W-:Y:S02]  /*2880*/  DADD R138, R222, R138 ;  /* 0x00000000de8a7229 */ /* 0x000fe4000000008a */
[----:B------:R-:W-:-:S02]  /*2890*/  DFMA R146, R158, R204, R146 ;  /* 0x000000cc9e92722b */ /* 0x000fc40000000092 */
[----:B------:R-:W-:Y:S02]  /*28a0*/  DFMA R202, -R202, UR20, R214 ;  /* 0x00000014caca7c2b */ /* 0x000fe400080001d6 */
[----:B------:R-:W-:Y:S02]  /*28b0*/  DFMA R148, R158, R200, R198 ;  /* 0x000000c89e94722b */ /* 0x000fe400000000c6 */
[----:B------:R-:W-:Y:S02]  /*28c0*/  DFMA R10, R192, R10, R14 ;  /* 0x0000000ac00a722b */ /* 0x000fe4000000000e */
[----:B------:R-:W-:Y:S02]  /*28d0*/  DFMA R12, R12, UR22, R150 ;  /* 0x000000160c0c7c2b */ /* 0x000fe40008000096 */
[----:B------:R-:W-:Y:S02]  /*28e0*/  DFMA R156, R156, UR22, R162 ;  /* 0x000000169c9c7c2b */ /* 0x000fe400080000a2 */
[----:B------:R-:W-:-:S02]  /*28f0*/  DMUL R16, R16, UR20 ;  /* 0x0000001410107c28 */ /* 0x000fc40008000000 */
[----:B------:R-:W-:Y:S02]  /*2900*/  DADD R128, R164, R128 ;  /* 0x00000000a4807229 */ /* 0x000fe40000000080 */
[----:B------:R-:W-:Y:S02]  /*2910*/  DFMA R126, R126, UR22, R224 ;  /* 0x000000167e7e7c2b */ /* 0x000fe400080000e0 */
[----:B------:R-:W-:Y:S02]  /*2920*/  DADD R130, R138, R130 ;  /* 0x000000008a827229 */ /* 0x000fe40000000082 */
[----:B------:R-:W-:Y:S02]  /*2930*/  DFMA R134, R202, R134, R146 ;  /* 0x00000086ca86722b */ /* 0x000fe40000000092 */
[----:B------:R-:W-:Y:S02]  /*2940*/  DADD R140, R140, R148 ;  /* 0x000000008c8c7229 */ /* 0x000fe40000000094 */
[----:B------:R-:W-:-:S02]  /*2950*/  DFMA R12, R152, R12, R132 ;  /* 0x0000000c980c722b */ /* 0x000fc40000000084 */
[----:B------:R-:W-:Y:S02]  /*2960*/  DMUL R144, R144, R156 ;  /* 0x0000009c90907228 */ /* 0x000fe40000000000 */
[----:B------:R-:W-:Y:S02]  /*2970*/  DFMA R10, R10, UR22, R16 ;  /* 0x000000160a0a7c2b */ /* 0x000fe40008000010 */
[----:B------:R-:W-:Y:S02]  /*2980*/  DMUL R128, R128, UR20 ;  /* 0x0000001480807c28 */ /* 0x000fe40008000000 */
[----:B------:R-:W-:Y:S02]  /*2990*/  DADD R130, R130, R134 ;  /* 0x0000000082827229 */ /* 0x000fe40000000086 */
[----:B------:R-:W-:Y:S02]  /*29a0*/  DFMA R126, R136, R126, R144 ;  /* 0x0000007e887e722b */ /* 0x000fe40000000090 */
[----:B------:R-:W-:-:S02]  /*29b0*/  DFMA R10, R12, UR22, R10 ;  /* 0x000000160c0a7c2b */ /* 0x000fc4000800000a */
[----:B------:R-:W-:-:S06]  /*29c0*/  DFMA R128, R140, UR22, R128 ;  /* 0x000000168c807c2b */ /* 0x000fcc0008000080 */
[----:B------:R-:W-:Y:S02]  /*29d0*/  DFMA R10, R126, UR20, R10 ;  /* 0x000000147e0a7c2b */ /* 0x000fe4000800000a */
[----:B------:R-:W-:-:S08]  /*29e0*/  DADD R128, R130, R128 ;  /* 0x0000000082807229 */ /* 0x000fd00000000080 */
[----:B------:R-:W-:Y:S01]  /*29f0*/  DADD R10, R128, R10 ;  /* 0x00000000800a7229 */ /* 0x000fe2000000000a */
[----:B------:R-:W-:Y:S01]  /*2a00*/  IMAD.MOV.U32 R130, RZ, RZ, R96 ;  /* 0x000000ffff827224 */ /* 0x000fe200078e0060 */
[----:B------:R-:W-:Y:S01]  /*2a10*/  MOV R136, R82 ;  /* 0x0000005200887202 */ /* 0x000fe20000000f00 */
[----:B------:R-:W-:Y:S01]  /*2a20*/  IMAD.MOV.U32 R131, RZ, RZ, R97 ;  /* 0x000000ffff837224 */ /* 0x000fe200078e0061 */
[----:B------:R-:W-:Y:S01]  /*2a30*/  MOV R170, R108 ;  /* 0x0000006c00aa7202 */ /* 0x000fe20000000f00 */
[----:B------:R-:W-:Y:S02]  /*2a40*/  IMAD.MOV.U32 R137, RZ, RZ, R83 ;  /* 0x000000ffff897224 */ /* 0x000fe400078e0053 */
[----:B------:R0:W-:Y:S01]  /*2a50*/  STG.E.64 desc[UR6][R58.64+0x169000], R10 ;  /* 0x1690000a3a007986 */ /* 0x0001e2000c101b06 */
[----:B------:R-:W-:Y:S01]  /*2a60*/  IMAD.MOV.U32 R171, RZ, RZ, R109 ;  /* 0x000000ffffab7224 */ /* 0x000fe200078e006d */
[----:B------:R-:W-:Y:S01]  /*2a70*/  MOV R169, R107 ;  /* 0x0000006b00a97202 */ /* 0x000fe20000000f00 */
[----:B------:R-:W-:Y:S01]  /*2a80*/  IMAD.MOV.U32 R168, RZ, RZ, R106 ;  /* 0x000000ffffa87224 */ /* 0x000fe200078e006a */
[----:B------:R-:W-:Y:S01]  /*2a90*/  MOV R156, R116 ;  /* 0x00000074009c7202 */ /* 0x000fe20000000f00 */
[----:B------:R-:W-:Y:S01]  /*2aa0*/  IMAD.X R251, RZ, RZ, R251, P1 ;  /* 0x000000fffffb7224 */ /* 0x000fe200008e06fb */
[----:B------:R-:W-:Y:S01]  /*2ab0*/  MOV R141, R37 ;  /* 0x00000025008d7202 */ /* 0x000fe20000000f00 */
[----:B------:R-:W-:Y:S01]  /*2ac0*/  IMAD.MOV.U32 R157, RZ, RZ, R117 ;  /* 0x000000ffff9d7224 */ /* 0x000fe200078e0075 */
        /* <DEDUP_REMOVED lines=16> */
[----:B0-----:R-:W-:Y:S01]  /*2bd0*/  MOV R11, R101 ;  /* 0x00000065000b7202 */ /* 0x001fe20000000f00 */
        /* <DEDUP_REMOVED lines=18> */
[----:B------:R-:W-:-:S02]  /*2d00*/  IMAD.MOV.U32 R10, RZ, RZ, R100 ;  /* 0x000000ffff0a7224 */ /* 0x000fc400078e0064 */
[----:B------:R-:W-:Y:S02]  /*2d10*/  IMAD.MOV.U32 R174, RZ, RZ, R244 ;  /* 0x000000ffffae7224 */ /* 0x000fe400078e00f4 */
[----:B------:R-:W-:Y:S02]  /*2d20*/  IMAD.MOV.U32 R175, RZ, RZ, R245 ;  /* 0x000000ffffaf7224 */ /* 0x000fe400078e00f5 */
[----:B------:R-:W-:Y:S02]  /*2d30*/  IMAD.MOV.U32 R166, RZ, RZ, R112 ;  /* 0x000000ffffa67224 */ /* 0x000fe400078e0070 */
[----:B------:R-:W-:Y:S02]  /*2d40*/  IMAD.MOV.U32 R167, RZ, RZ, R113 ;  /* 0x000000ffffa77224 */ /* 0x000fe400078e0071 */
[----:B------:R-:W-:Y:S02]  /*2d50*/  IMAD.MOV.U32 R237, RZ, RZ, R111 ;  /* 0x000000ffffed7224 */ /* 0x000fe400078e006f */
        /* <DEDUP_REMOVED lines=13> */
[----:B------:R-:W-:Y:S01]  /*2e30*/  IMAD.MOV.U32 R198, RZ, RZ, R98 ;  /* 0x000000ffffc67224 */ /* 0x000fe200078e0062 */
[----:B------:R-:W-:Y:S06]  /*2e40*/  @P0 BRA `(.L_x_0) ;  /* 0xffffffd800800947 */ /* 0x000fec000383ffff */
[----:B------:R-:W-:Y:S05]  /*2e50*/  EXIT ;  /* 0x000000000000794d */ /* 0x000fea0003800000 */
.L_x_1:
[----:B------:R-:W-:-:S00]  /*2e60*/  BRA `(.L_x_1) ;  /* 0xfffffffc00fc7947 */ /* 0x000fc0000383ffff */
[----:B------:R-:W-:-:S00]  /*2e70*/  NOP ;  /* 0x0000000000007918 */ /* 0x000fc00000000000 */
        /* <DEDUP_REMOVED lines=8> */
.L_x_2:


//--------------------- .nv.shared.reserved.0     --------------------------
	.section	.nv.shared.reserved.0,"aw",@nobits
	.weak		__nv_reservedSMEM_offset_0_alias
	.size		__nv_reservedSMEM_offset_0_alias, 0, 64
	.other		__nv_reservedSMEM_offset_0_alias,@"STO_CUDA_RESERVED_SHARED STV_DEFAULT"
__nv_reservedSMEM_offset_0_alias:
	.zero		0
	.zero		64


//--------------------- .nv.constant0._Z5curviPdS_S_S_S_S_S_S_S_S_S_S_ddi --------------------------
	.section	.nv.constant0._Z5curviPdS_S_S_S_S_S_S_S_S_S_S_ddi,"a",@progbits
	.sectionflags	@""
	.align	4
.nv.constant0._Z5curviPdS_S_S_S_S_S_S_S_S_S_S_ddi:
	.zero		1012


//--------------------- SYMBOLS --------------------------

	.type		.nv.reservedSmem.offset0,@object
	.size		.nv.reservedSmem.offset0,0x4
